//
// Generated by NVIDIA NVVM Compiler
//
// Compiler Build ID: CL-36424714
// Cuda compilation tools, release 13.0, V13.0.88
// Based on NVVM 20.0.0
//

.version 9.0
.target sm_100
.address_size 64

	// .globl	default_function_kernel0
// _ZZ24default_function_kernel0E15pad_temp_shared has been demoted
// _ZZ24default_function_kernel0E13kernel_shared has been demoted

.visible .entry default_function_kernel0(
	.param .u64 .ptr .align 1 default_function_kernel0_param_0,
	.param .u64 .ptr .align 1 default_function_kernel0_param_1,
	.param .u64 .ptr .align 1 default_function_kernel0_param_2
)
{
	.reg .pred 	%p<204>;
	.reg .b16 	%rs<133>;
	.reg .b32 	%r<579>;
	.reg .b32 	%f<400>;
	.reg .b64 	%rd<66>;
	// demoted variable
	.shared .align 4 .b8 _ZZ24default_function_kernel0E15pad_temp_shared[38400];
	// demoted variable
	.shared .align 4 .b8 _ZZ24default_function_kernel0E13kernel_shared[9216];
	ld.param.u64 	%rd4, [default_function_kernel0_param_0];
	ld.param.u64 	%rd5, [default_function_kernel0_param_1];
	cvta.to.global.u64 	%rd1, %rd5;
	cvta.to.global.u64 	%rd2, %rd4;
	mov.u32 	%r1, %ctaid.y;
	mul.lo.s32 	%r2, %r1, 28;
	mov.u32 	%r3, %tid.y;
	mov.u32 	%r4, %tid.x;
	mul.lo.s32 	%r113, %r4, 22;
	mad.lo.s32 	%r5, %r3, 172, %r113;
	mul.hi.u32 	%r114, %r5, 14316558;
	mul.lo.s32 	%r115, %r114, 300;
	sub.s32 	%r116, %r5, %r115;
	cvt.u16.u32 	%rs3, %r116;
	mul.hi.u16 	%rs4, %rs3, 6554;
	cvt.u32.u16 	%r6, %rs4;
	or.b32  	%r117, %r2, %r6;
	setp.eq.s32 	%p1, %r117, 0;
	add.s32 	%r118, %r2, %r6;
	setp.gt.u32 	%p2, %r118, 56;
	or.pred  	%p3, %p1, %p2;
	mov.f32 	%f374, 0f00000000;
	@%p3 bra 	$L__BB0_3;
	mov.u32 	%r120, %ctaid.x;
	shl.b32 	%r121, %r120, 3;
	mul.hi.u32 	%r122, %r5, 429496730;
	mul.lo.s32 	%r123, %r122, 10;
	sub.s32 	%r124, %r5, %r123;
	or.b32  	%r125, %r124, %r121;
	setp.eq.s32 	%p4, %r125, 0;
	add.s32 	%r126, %r121, %r124;
	setp.gt.u32 	%p5, %r126, 56;
	or.pred  	%p6, %p4, %p5;
	@%p6 bra 	$L__BB0_3;
	mov.u32 	%r127, %tid.z;
	mul.lo.s32 	%r129, %r1, 1568;
	mad.lo.s32 	%r130, %r127, 12544, %r129;
	add.s32 	%r131, %r130, %r126;
	mad.lo.s32 	%r132, %r114, 3136, %r131;
	mad.lo.s32 	%r133, %r6, 56, %r132;
	add.s32 	%r134, %r133, -57;
	mul.wide.s32 	%rd6, %r134, 4;
	add.s64 	%rd7, %rd2, %rd6;
	ld.global.nc.f32 	%f374, [%rd7];
$L__BB0_3:
	mov.u32 	%r8, %tid.z;
	mad.lo.s32 	%r9, %r8, 1200, %r5;
	shl.b32 	%r135, %r9, 2;
	mov.u32 	%r136, _ZZ24default_function_kernel0E15pad_temp_shared;
	add.s32 	%r10, %r136, %r135;
	st.shared.f32 	[%r10], %f374;
	add.s32 	%r11, %r5, 1;
	mul.hi.u32 	%r137, %r11, 14316558;
	mul.lo.s32 	%r138, %r137, 300;
	sub.s32 	%r139, %r11, %r138;
	cvt.u16.u32 	%rs5, %r139;
	mul.hi.u16 	%rs6, %rs5, 6554;
	cvt.u32.u16 	%r12, %rs6;
	or.b32  	%r140, %r2, %r12;
	setp.eq.s32 	%p7, %r140, 0;
	add.s32 	%r141, %r2, %r12;
	setp.gt.u32 	%p8, %r141, 56;
	or.pred  	%p9, %p7, %p8;
	mov.f32 	%f375, 0f00000000;
	@%p9 bra 	$L__BB0_6;
	mov.u32 	%r143, %ctaid.x;
	shl.b32 	%r144, %r143, 3;
	mul.hi.u32 	%r145, %r11, 429496730;
	mul.lo.s32 	%r146, %r145, 10;
	sub.s32 	%r147, %r11, %r146;
	add.s32 	%r13, %r144, %r147;
	setp.gt.u32 	%p10, %r13, 56;
	@%p10 bra 	$L__BB0_6;
	mul.lo.s32 	%r149, %r1, 1568;
	mad.lo.s32 	%r150, %r8, 12544, %r149;
	add.s32 	%r151, %r150, %r13;
	mad.lo.s32 	%r152, %r137, 3136, %r151;
	mad.lo.s32 	%r153, %r12, 56, %r152;
	add.s32 	%r154, %r153, -57;
	mul.wide.s32 	%rd8, %r154, 4;
	add.s64 	%rd9, %rd2, %rd8;
	ld.global.nc.f32 	%f375, [%rd9];
$L__BB0_6:
	st.shared.f32 	[%r10+4], %f375;
	add.s32 	%r14, %r5, 2;
	mul.hi.u32 	%r155, %r14, 14316558;
	mul.lo.s32 	%r156, %r155, 300;
	sub.s32 	%r157, %r14, %r156;
	cvt.u16.u32 	%rs7, %r157;
	mul.hi.u16 	%rs8, %rs7, 6554;
	cvt.u32.u16 	%r15, %rs8;
	or.b32  	%r158, %r2, %r15;
	setp.eq.s32 	%p11, %r158, 0;
	add.s32 	%r159, %r2, %r15;
	setp.gt.u32 	%p12, %r159, 56;
	or.pred  	%p13, %p11, %p12;
	mov.f32 	%f376, 0f00000000;
	@%p13 bra 	$L__BB0_9;
	mov.u32 	%r161, %ctaid.x;
	shl.b32 	%r162, %r161, 3;
	mul.hi.u32 	%r163, %r14, 429496730;
	mul.lo.s32 	%r164, %r163, 10;
	sub.s32 	%r165, %r14, %r164;
	or.b32  	%r166, %r165, %r162;
	setp.eq.s32 	%p14, %r166, 0;
	add.s32 	%r167, %r162, %r165;
	setp.gt.u32 	%p15, %r167, 56;
	or.pred  	%p16, %p14, %p15;
	@%p16 bra 	$L__BB0_9;
	mul.lo.s32 	%r169, %r1, 1568;
	mad.lo.s32 	%r170, %r8, 12544, %r169;
	add.s32 	%r171, %r170, %r167;
	mad.lo.s32 	%r172, %r155, 3136, %r171;
	mad.lo.s32 	%r173, %r15, 56, %r172;
	add.s32 	%r174, %r173, -57;
	mul.wide.s32 	%rd10, %r174, 4;
	add.s64 	%rd11, %rd2, %rd10;
	ld.global.nc.f32 	%f376, [%rd11];
$L__BB0_9:
	st.shared.f32 	[%r10+8], %f376;
	add.s32 	%r17, %r5, 3;
	mul.hi.u32 	%r175, %r17, 14316558;
	mul.lo.s32 	%r176, %r175, 300;
	sub.s32 	%r177, %r17, %r176;
	cvt.u16.u32 	%rs9, %r177;
	mul.hi.u16 	%rs10, %rs9, 6554;
	cvt.u32.u16 	%r18, %rs10;
	or.b32  	%r178, %r2, %r18;
	setp.eq.s32 	%p17, %r178, 0;
	add.s32 	%r179, %r2, %r18;
	setp.gt.u32 	%p18, %r179, 56;
	or.pred  	%p19, %p17, %p18;
	mov.f32 	%f377, 0f00000000;
	@%p19 bra 	$L__BB0_12;
	mov.u32 	%r181, %ctaid.x;
	shl.b32 	%r182, %r181, 3;
	mul.hi.u32 	%r183, %r17, 429496730;
	mul.lo.s32 	%r184, %r183, 10;
	sub.s32 	%r185, %r17, %r184;
	add.s32 	%r19, %r182, %r185;
	setp.gt.u32 	%p20, %r19, 56;
	@%p20 bra 	$L__BB0_12;
	mul.lo.s32 	%r187, %r1, 1568;
	mad.lo.s32 	%r188, %r8, 12544, %r187;
	add.s32 	%r189, %r188, %r19;
	mad.lo.s32 	%r190, %r175, 3136, %r189;
	mad.lo.s32 	%r191, %r18, 56, %r190;
	add.s32 	%r192, %r191, -57;
	mul.wide.s32 	%rd12, %r192, 4;
	add.s64 	%rd13, %rd2, %rd12;
	ld.global.nc.f32 	%f377, [%rd13];
$L__BB0_12:
	st.shared.f32 	[%r10+12], %f377;
	add.s32 	%r20, %r5, 4;
	mul.hi.u32 	%r193, %r20, 14316558;
	mul.lo.s32 	%r194, %r193, 300;
	sub.s32 	%r195, %r20, %r194;
	cvt.u16.u32 	%rs11, %r195;
	mul.hi.u16 	%rs12, %rs11, 6554;
	cvt.u32.u16 	%r21, %rs12;
	or.b32  	%r196, %r2, %r21;
	setp.eq.s32 	%p21, %r196, 0;
	add.s32 	%r197, %r2, %r21;
	setp.gt.u32 	%p22, %r197, 56;
	or.pred  	%p23, %p21, %p22;
	mov.f32 	%f378, 0f00000000;
	@%p23 bra 	$L__BB0_15;
	mov.u32 	%r199, %ctaid.x;
	shl.b32 	%r200, %r199, 3;
	mul.hi.u32 	%r201, %r20, 429496730;
	mul.lo.s32 	%r202, %r201, 10;
	sub.s32 	%r203, %r20, %r202;
	or.b32  	%r204, %r203, %r200;
	setp.eq.s32 	%p24, %r204, 0;
	add.s32 	%r205, %r200, %r203;
	setp.gt.u32 	%p25, %r205, 56;
	or.pred  	%p26, %p24, %p25;
	@%p26 bra 	$L__BB0_15;
	mul.lo.s32 	%r207, %r1, 1568;
	mad.lo.s32 	%r208, %r8, 12544, %r207;
	add.s32 	%r209, %r208, %r205;
	mad.lo.s32 	%r210, %r193, 3136, %r209;
	mad.lo.s32 	%r211, %r21, 56, %r210;
	add.s32 	%r212, %r211, -57;
	mul.wide.s32 	%rd14, %r212, 4;
	add.s64 	%rd15, %rd2, %rd14;
	ld.global.nc.f32 	%f378, [%rd15];
$L__BB0_15:
	st.shared.f32 	[%r10+16], %f378;
	add.s32 	%r23, %r5, 5;
	mul.hi.u32 	%r213, %r23, 14316558;
	mul.lo.s32 	%r214, %r213, 300;
	sub.s32 	%r215, %r23, %r214;
	cvt.u16.u32 	%rs13, %r215;
	mul.hi.u16 	%rs14, %rs13, 6554;
	cvt.u32.u16 	%r24, %rs14;
	or.b32  	%r216, %r2, %r24;
	setp.eq.s32 	%p27, %r216, 0;
	add.s32 	%r217, %r2, %r24;
	setp.gt.u32 	%p28, %r217, 56;
	or.pred  	%p29, %p27, %p28;
	mov.f32 	%f379, 0f00000000;
	@%p29 bra 	$L__BB0_18;
	mov.u32 	%r219, %ctaid.x;
	shl.b32 	%r220, %r219, 3;
	mul.hi.u32 	%r221, %r23, 429496730;
	mul.lo.s32 	%r222, %r221, 10;
	sub.s32 	%r223, %r23, %r222;
	add.s32 	%r25, %r220, %r223;
	setp.gt.u32 	%p30, %r25, 56;
	@%p30 bra 	$L__BB0_18;
	mul.lo.s32 	%r225, %r1, 1568;
	mad.lo.s32 	%r226, %r8, 12544, %r225;
	add.s32 	%r227, %r226, %r25;
	mad.lo.s32 	%r228, %r213, 3136, %r227;
	mad.lo.s32 	%r229, %r24, 56, %r228;
	add.s32 	%r230, %r229, -57;
	mul.wide.s32 	%rd16, %r230, 4;
	add.s64 	%rd17, %rd2, %rd16;
	ld.global.nc.f32 	%f379, [%rd17];
$L__BB0_18:
	st.shared.f32 	[%r10+20], %f379;
	add.s32 	%r26, %r5, 6;
	mul.hi.u32 	%r231, %r26, 14316558;
	mul.lo.s32 	%r232, %r231, 300;
	sub.s32 	%r233, %r26, %r232;
	cvt.u16.u32 	%rs15, %r233;
	mul.hi.u16 	%rs16, %rs15, 6554;
	cvt.u32.u16 	%r27, %rs16;
	or.b32  	%r234, %r2, %r27;
	setp.eq.s32 	%p31, %r234, 0;
	add.s32 	%r235, %r2, %r27;
	setp.gt.u32 	%p32, %r235, 56;
	or.pred  	%p33, %p31, %p32;
	mov.f32 	%f380, 0f00000000;
	@%p33 bra 	$L__BB0_21;
	mov.u32 	%r237, %ctaid.x;
	shl.b32 	%r238, %r237, 3;
	mul.hi.u32 	%r239, %r26, 429496730;
	mul.lo.s32 	%r240, %r239, 10;
	sub.s32 	%r241, %r26, %r240;
	or.b32  	%r242, %r241, %r238;
	setp.eq.s32 	%p34, %r242, 0;
	add.s32 	%r243, %r238, %r241;
	setp.gt.u32 	%p35, %r243, 56;
	or.pred  	%p36, %p34, %p35;
	@%p36 bra 	$L__BB0_21;
	mul.lo.s32 	%r245, %r1, 1568;
	mad.lo.s32 	%r246, %r8, 12544, %r245;
	add.s32 	%r247, %r246, %r243;
	mad.lo.s32 	%r248, %r231, 3136, %r247;
	mad.lo.s32 	%r249, %r27, 56, %r248;
	add.s32 	%r250, %r249, -57;
	mul.wide.s32 	%rd18, %r250, 4;
	add.s64 	%rd19, %rd2, %rd18;
	ld.global.nc.f32 	%f380, [%rd19];
$L__BB0_21:
	st.shared.f32 	[%r10+24], %f380;
	add.s32 	%r29, %r5, 7;
	mul.hi.u32 	%r251, %r29, 14316558;
	mul.lo.s32 	%r252, %r251, 300;
	sub.s32 	%r253, %r29, %r252;
	cvt.u16.u32 	%rs17, %r253;
	mul.hi.u16 	%rs18, %rs17, 6554;
	cvt.u32.u16 	%r30, %rs18;
	or.b32  	%r254, %r2, %r30;
	setp.eq.s32 	%p37, %r254, 0;
	add.s32 	%r255, %r2, %r30;
	setp.gt.u32 	%p38, %r255, 56;
	or.pred  	%p39, %p37, %p38;
	mov.f32 	%f381, 0f00000000;
	@%p39 bra 	$L__BB0_24;
	mov.u32 	%r257, %ctaid.x;
	shl.b32 	%r258, %r257, 3;
	mul.hi.u32 	%r259, %r29, 429496730;
	mul.lo.s32 	%r260, %r259, 10;
	sub.s32 	%r261, %r29, %r260;
	add.s32 	%r31, %r258, %r261;
	setp.gt.u32 	%p40, %r31, 56;
	@%p40 bra 	$L__BB0_24;
	mul.lo.s32 	%r263, %r1, 1568;
	mad.lo.s32 	%r264, %r8, 12544, %r263;
	add.s32 	%r265, %r264, %r31;
	mad.lo.s32 	%r266, %r251, 3136, %r265;
	mad.lo.s32 	%r267, %r30, 56, %r266;
	add.s32 	%r268, %r267, -57;
	mul.wide.s32 	%rd20, %r268, 4;
	add.s64 	%rd21, %rd2, %rd20;
	ld.global.nc.f32 	%f381, [%rd21];
$L__BB0_24:
	st.shared.f32 	[%r10+28], %f381;
	add.s32 	%r32, %r5, 8;
	mul.hi.u32 	%r269, %r32, 14316558;
	mul.lo.s32 	%r270, %r269, 300;
	sub.s32 	%r271, %r32, %r270;
	cvt.u16.u32 	%rs19, %r271;
	mul.hi.u16 	%rs20, %rs19, 6554;
	cvt.u32.u16 	%r33, %rs20;
	or.b32  	%r272, %r2, %r33;
	setp.eq.s32 	%p41, %r272, 0;
	add.s32 	%r273, %r2, %r33;
	setp.gt.u32 	%p42, %r273, 56;
	or.pred  	%p43, %p41, %p42;
	mov.f32 	%f382, 0f00000000;
	@%p43 bra 	$L__BB0_27;
	mov.u32 	%r275, %ctaid.x;
	shl.b32 	%r276, %r275, 3;
	mul.hi.u32 	%r277, %r32, 429496730;
	mul.lo.s32 	%r278, %r277, 10;
	sub.s32 	%r279, %r32, %r278;
	or.b32  	%r280, %r279, %r276;
	setp.eq.s32 	%p44, %r280, 0;
	add.s32 	%r281, %r276, %r279;
	setp.gt.u32 	%p45, %r281, 56;
	or.pred  	%p46, %p44, %p45;
	@%p46 bra 	$L__BB0_27;
	mul.lo.s32 	%r283, %r1, 1568;
	mad.lo.s32 	%r284, %r8, 12544, %r283;
	add.s32 	%r285, %r284, %r281;
	mad.lo.s32 	%r286, %r269, 3136, %r285;
	mad.lo.s32 	%r287, %r33, 56, %r286;
	add.s32 	%r288, %r287, -57;
	mul.wide.s32 	%rd22, %r288, 4;
	add.s64 	%rd23, %rd2, %rd22;
	ld.global.nc.f32 	%f382, [%rd23];
$L__BB0_27:
	st.shared.f32 	[%r10+32], %f382;
	add.s32 	%r35, %r5, 9;
	mul.hi.u32 	%r289, %r35, 14316558;
	mul.lo.s32 	%r290, %r289, 300;
	sub.s32 	%r291, %r35, %r290;
	cvt.u16.u32 	%rs21, %r291;
	mul.hi.u16 	%rs22, %rs21, 6554;
	cvt.u32.u16 	%r36, %rs22;
	or.b32  	%r292, %r2, %r36;
	setp.eq.s32 	%p47, %r292, 0;
	add.s32 	%r293, %r2, %r36;
	setp.gt.u32 	%p48, %r293, 56;
	or.pred  	%p49, %p47, %p48;
	mov.f32 	%f383, 0f00000000;
	@%p49 bra 	$L__BB0_30;
	mov.u32 	%r295, %ctaid.x;
	shl.b32 	%r296, %r295, 3;
	mul.hi.u32 	%r297, %r35, 429496730;
	mul.lo.s32 	%r298, %r297, 10;
	sub.s32 	%r299, %r35, %r298;
	add.s32 	%r37, %r296, %r299;
	setp.gt.u32 	%p50, %r37, 56;
	@%p50 bra 	$L__BB0_30;
	mul.lo.s32 	%r301, %r1, 1568;
	mad.lo.s32 	%r302, %r8, 12544, %r301;
	add.s32 	%r303, %r302, %r37;
	mad.lo.s32 	%r304, %r289, 3136, %r303;
	mad.lo.s32 	%r305, %r36, 56, %r304;
	add.s32 	%r306, %r305, -57;
	mul.wide.s32 	%rd24, %r306, 4;
	add.s64 	%rd25, %rd2, %rd24;
	ld.global.nc.f32 	%f383, [%rd25];
$L__BB0_30:
	st.shared.f32 	[%r10+36], %f383;
	add.s32 	%r38, %r5, 10;
	mul.hi.u32 	%r307, %r38, 14316558;
	mul.lo.s32 	%r308, %r307, 300;
	sub.s32 	%r309, %r38, %r308;
	cvt.u16.u32 	%rs23, %r309;
	mul.hi.u16 	%rs24, %rs23, 6554;
	cvt.u32.u16 	%r39, %rs24;
	or.b32  	%r310, %r2, %r39;
	setp.eq.s32 	%p51, %r310, 0;
	add.s32 	%r311, %r2, %r39;
	setp.gt.u32 	%p52, %r311, 56;
	or.pred  	%p53, %p51, %p52;
	mov.f32 	%f384, 0f00000000;
	@%p53 bra 	$L__BB0_33;
	mov.u32 	%r313, %ctaid.x;
	shl.b32 	%r314, %r313, 3;
	mul.hi.u32 	%r315, %r5, 429496730;
	mul.lo.s32 	%r316, %r315, 10;
	sub.s32 	%r317, %r5, %r316;
	or.b32  	%r318, %r317, %r314;
	setp.eq.s32 	%p54, %r318, 0;
	add.s32 	%r319, %r314, %r317;
	setp.gt.u32 	%p55, %r319, 56;
	or.pred  	%p56, %p54, %p55;
	@%p56 bra 	$L__BB0_33;
	mul.lo.s32 	%r321, %r1, 1568;
	mad.lo.s32 	%r322, %r8, 12544, %r321;
	add.s32 	%r323, %r322, %r319;
	mad.lo.s32 	%r324, %r307, 3136, %r323;
	mad.lo.s32 	%r325, %r39, 56, %r324;
	add.s32 	%r326, %r325, -57;
	mul.wide.s32 	%rd26, %r326, 4;
	add.s64 	%rd27, %rd2, %rd26;
	ld.global.nc.f32 	%f384, [%rd27];
$L__BB0_33:
	st.shared.f32 	[%r10+40], %f384;
	add.s32 	%r41, %r5, 11;
	mul.hi.u32 	%r327, %r41, 14316558;
	mul.lo.s32 	%r328, %r327, 300;
	sub.s32 	%r329, %r41, %r328;
	cvt.u16.u32 	%rs25, %r329;
	mul.hi.u16 	%rs26, %rs25, 6554;
	cvt.u32.u16 	%r42, %rs26;
	or.b32  	%r330, %r2, %r42;
	setp.eq.s32 	%p57, %r330, 0;
	add.s32 	%r331, %r2, %r42;
	setp.gt.u32 	%p58, %r331, 56;
	or.pred  	%p59, %p57, %p58;
	mov.f32 	%f385, 0f00000000;
	@%p59 bra 	$L__BB0_36;
	mov.u32 	%r333, %ctaid.x;
	shl.b32 	%r334, %r333, 3;
	mul.hi.u32 	%r335, %r11, 429496730;
	mul.lo.s32 	%r336, %r335, 10;
	sub.s32 	%r337, %r11, %r336;
	add.s32 	%r43, %r334, %r337;
	setp.gt.u32 	%p60, %r43, 56;
	@%p60 bra 	$L__BB0_36;
	mul.lo.s32 	%r339, %r1, 1568;
	mad.lo.s32 	%r340, %r8, 12544, %r339;
	add.s32 	%r341, %r340, %r43;
	mad.lo.s32 	%r342, %r327, 3136, %r341;
	mad.lo.s32 	%r343, %r42, 56, %r342;
	add.s32 	%r344, %r343, -57;
	mul.wide.s32 	%rd28, %r344, 4;
	add.s64 	%rd29, %rd2, %rd28;
	ld.global.nc.f32 	%f385, [%rd29];
$L__BB0_36:
	st.shared.f32 	[%r10+44], %f385;
	add.s32 	%r44, %r5, 12;
	mul.hi.u32 	%r345, %r44, 14316558;
	mul.lo.s32 	%r346, %r345, 300;
	sub.s32 	%r347, %r44, %r346;
	cvt.u16.u32 	%rs27, %r347;
	mul.hi.u16 	%rs28, %rs27, 6554;
	cvt.u32.u16 	%r45, %rs28;
	or.b32  	%r348, %r2, %r45;
	setp.eq.s32 	%p61, %r348, 0;
	add.s32 	%r349, %r2, %r45;
	setp.gt.u32 	%p62, %r349, 56;
	or.pred  	%p63, %p61, %p62;
	mov.f32 	%f386, 0f00000000;
	@%p63 bra 	$L__BB0_39;
	mov.u32 	%r351, %ctaid.x;
	shl.b32 	%r352, %r351, 3;
	mul.hi.u32 	%r353, %r14, 429496730;
	mul.lo.s32 	%r354, %r353, 10;
	sub.s32 	%r355, %r14, %r354;
	or.b32  	%r356, %r355, %r352;
	setp.eq.s32 	%p64, %r356, 0;
	add.s32 	%r357, %r352, %r355;
	setp.gt.u32 	%p65, %r357, 56;
	or.pred  	%p66, %p64, %p65;
	@%p66 bra 	$L__BB0_39;
	mul.lo.s32 	%r359, %r1, 1568;
	mad.lo.s32 	%r360, %r8, 12544, %r359;
	add.s32 	%r361, %r360, %r357;
	mad.lo.s32 	%r362, %r345, 3136, %r361;
	mad.lo.s32 	%r363, %r45, 56, %r362;
	add.s32 	%r364, %r363, -57;
	mul.wide.s32 	%rd30, %r364, 4;
	add.s64 	%rd31, %rd2, %rd30;
	ld.global.nc.f32 	%f386, [%rd31];
$L__BB0_39:
	st.shared.f32 	[%r10+48], %f386;
	add.s32 	%r47, %r5, 13;
	mul.hi.u32 	%r365, %r47, 14316558;
	mul.lo.s32 	%r366, %r365, 300;
	sub.s32 	%r367, %r47, %r366;
	cvt.u16.u32 	%rs29, %r367;
	mul.hi.u16 	%rs30, %rs29, 6554;
	cvt.u32.u16 	%r48, %rs30;
	or.b32  	%r368, %r2, %r48;
	setp.eq.s32 	%p67, %r368, 0;
	add.s32 	%r369, %r2, %r48;
	setp.gt.u32 	%p68, %r369, 56;
	or.pred  	%p69, %p67, %p68;
	mov.f32 	%f387, 0f00000000;
	@%p69 bra 	$L__BB0_42;
	mov.u32 	%r371, %ctaid.x;
	shl.b32 	%r372, %r371, 3;
	mul.hi.u32 	%r373, %r17, 429496730;
	mul.lo.s32 	%r374, %r373, 10;
	sub.s32 	%r375, %r17, %r374;
	add.s32 	%r49, %r372, %r375;
	setp.gt.u32 	%p70, %r49, 56;
	@%p70 bra 	$L__BB0_42;
	mul.lo.s32 	%r377, %r1, 1568;
	mad.lo.s32 	%r378, %r8, 12544, %r377;
	add.s32 	%r379, %r378, %r49;
	mad.lo.s32 	%r380, %r365, 3136, %r379;
	mad.lo.s32 	%r381, %r48, 56, %r380;
	add.s32 	%r382, %r381, -57;
	mul.wide.s32 	%rd32, %r382, 4;
	add.s64 	%rd33, %rd2, %rd32;
	ld.global.nc.f32 	%f387, [%rd33];
$L__BB0_42:
	st.shared.f32 	[%r10+52], %f387;
	shl.b32 	%r50, %r8, 2;
	add.s32 	%r51, %r5, 14;
	mul.hi.u32 	%r52, %r51, 14316558;
	add.s32 	%r383, %r50, %r52;
	setp.gt.u32 	%p71, %r383, 31;
	@%p71 bra 	$L__BB0_48;
	mul.hi.u32 	%r384, %r51, 429496730;
	mad.lo.s32 	%r385, %r8, 120, %r384;
	setp.gt.u32 	%p72, %r385, 959;
	setp.gt.u32 	%p73, %r9, 9585;
	or.pred  	%p74, %p72, %p73;
	setp.gt.u32 	%p75, %r5, 1185;
	or.pred  	%p76, %p74, %p75;
	mov.f32 	%f388, 0f00000000;
	@%p76 bra 	$L__BB0_48;
	cvt.u16.u32 	%rs31, %r51;
	shr.u16 	%rs32, %rs31, 2;
	mul.hi.u16 	%rs33, %rs32, 27963;
	shr.u16 	%rs34, %rs33, 5;
	mul.lo.s16 	%rs35, %rs34, 300;
	sub.s16 	%rs36, %rs31, %rs35;
	mul.hi.u16 	%rs37, %rs36, 6554;
	cvt.u32.u16 	%r53, %rs37;
	or.b32  	%r388, %r2, %r53;
	setp.eq.s32 	%p77, %r388, 0;
	add.s32 	%r389, %r2, %r53;
	setp.gt.u32 	%p78, %r389, 56;
	or.pred  	%p79, %p77, %p78;
	@%p79 bra 	$L__BB0_47;
	mov.u32 	%r391, %ctaid.x;
	shl.b32 	%r54, %r391, 3;
	cvt.u16.u32 	%rs38, %r20;
	mul.hi.u16 	%rs39, %rs38, -13107;
	shr.u16 	%rs40, %rs39, 3;
	mul.lo.s16 	%rs41, %rs40, 10;
	sub.s16 	%rs42, %rs38, %rs41;
	cvt.u32.u16 	%r55, %rs42;
	or.b32  	%r392, %r54, %r55;
	setp.eq.s32 	%p80, %r392, 0;
	add.s32 	%r393, %r54, %r55;
	setp.gt.u32 	%p81, %r393, 56;
	or.pred  	%p82, %p80, %p81;
	@%p82 bra 	$L__BB0_47;
	mul.lo.s32 	%r395, %r1, 1568;
	mad.lo.s32 	%r396, %r8, 12544, %r395;
	add.s32 	%r397, %r396, %r54;
	mad.lo.s32 	%r398, %r52, 3136, %r397;
	add.s32 	%r399, %r398, %r55;
	mad.lo.s32 	%r400, %r53, 56, %r399;
	add.s32 	%r401, %r400, -57;
	mul.wide.s32 	%rd34, %r401, 4;
	add.s64 	%rd35, %rd2, %rd34;
	ld.global.nc.f32 	%f388, [%rd35];
$L__BB0_47:
	st.shared.f32 	[%r10+56], %f388;
$L__BB0_48:
	add.s32 	%r56, %r5, 15;
	mul.hi.u32 	%r57, %r56, 14316558;
	add.s32 	%r402, %r50, %r57;
	setp.gt.u32 	%p83, %r402, 31;
	@%p83 bra 	$L__BB0_54;
	mul.hi.u32 	%r403, %r56, 429496730;
	mad.lo.s32 	%r404, %r8, 120, %r403;
	setp.gt.u32 	%p84, %r404, 959;
	setp.gt.u32 	%p85, %r9, 9584;
	or.pred  	%p86, %p84, %p85;
	setp.gt.u32 	%p87, %r5, 1184;
	or.pred  	%p88, %p86, %p87;
	mov.f32 	%f389, 0f00000000;
	@%p88 bra 	$L__BB0_54;
	cvt.u16.u32 	%rs43, %r56;
	shr.u16 	%rs44, %rs43, 2;
	mul.hi.u16 	%rs45, %rs44, 27963;
	shr.u16 	%rs46, %rs45, 5;
	mul.lo.s16 	%rs47, %rs46, 300;
	sub.s16 	%rs48, %rs43, %rs47;
	mul.hi.u16 	%rs49, %rs48, 6554;
	cvt.u32.u16 	%r58, %rs49;
	or.b32  	%r407, %r2, %r58;
	setp.eq.s32 	%p89, %r407, 0;
	add.s32 	%r408, %r2, %r58;
	setp.gt.u32 	%p90, %r408, 56;
	or.pred  	%p91, %p89, %p90;
	@%p91 bra 	$L__BB0_53;
	mov.u32 	%r410, %ctaid.x;
	shl.b32 	%r59, %r410, 3;
	cvt.u16.u32 	%rs50, %r23;
	mul.hi.u16 	%rs51, %rs50, -13107;
	shr.u16 	%rs52, %rs51, 3;
	mul.lo.s16 	%rs53, %rs52, 10;
	sub.s16 	%rs54, %rs50, %rs53;
	cvt.u32.u16 	%r60, %rs54;
	add.s32 	%r411, %r59, %r60;
	setp.gt.u32 	%p92, %r411, 56;
	@%p92 bra 	$L__BB0_53;
	mul.lo.s32 	%r412, %r1, 1568;
	mad.lo.s32 	%r413, %r8, 12544, %r412;
	add.s32 	%r414, %r413, %r59;
	mad.lo.s32 	%r415, %r57, 3136, %r414;
	add.s32 	%r416, %r415, %r60;
	mad.lo.s32 	%r417, %r58, 56, %r416;
	add.s32 	%r418, %r417, -57;
	mul.wide.s32 	%rd36, %r418, 4;
	add.s64 	%rd37, %rd2, %rd36;
	ld.global.nc.f32 	%f389, [%rd37];
$L__BB0_53:
	st.shared.f32 	[%r10+60], %f389;
$L__BB0_54:
	add.s32 	%r61, %r5, 16;
	mul.hi.u32 	%r62, %r61, 14316558;
	add.s32 	%r419, %r50, %r62;
	setp.gt.u32 	%p93, %r419, 31;
	@%p93 bra 	$L__BB0_60;
	mul.hi.u32 	%r420, %r61, 429496730;
	mad.lo.s32 	%r421, %r8, 120, %r420;
	setp.gt.u32 	%p94, %r421, 959;
	setp.gt.u32 	%p95, %r9, 9583;
	or.pred  	%p96, %p94, %p95;
	setp.gt.u32 	%p97, %r5, 1183;
	or.pred  	%p98, %p96, %p97;
	mov.f32 	%f390, 0f00000000;
	@%p98 bra 	$L__BB0_60;
	cvt.u16.u32 	%rs55, %r61;
	shr.u16 	%rs56, %rs55, 2;
	mul.hi.u16 	%rs57, %rs56, 27963;
	shr.u16 	%rs58, %rs57, 5;
	mul.lo.s16 	%rs59, %rs58, 300;
	sub.s16 	%rs60, %rs55, %rs59;
	mul.hi.u16 	%rs61, %rs60, 6554;
	cvt.u32.u16 	%r63, %rs61;
	or.b32  	%r424, %r2, %r63;
	setp.eq.s32 	%p99, %r424, 0;
	add.s32 	%r425, %r2, %r63;
	setp.gt.u32 	%p100, %r425, 56;
	or.pred  	%p101, %p99, %p100;
	@%p101 bra 	$L__BB0_59;
	mov.u32 	%r427, %ctaid.x;
	shl.b32 	%r64, %r427, 3;
	cvt.u16.u32 	%rs62, %r26;
	mul.hi.u16 	%rs63, %rs62, -13107;
	shr.u16 	%rs64, %rs63, 3;
	mul.lo.s16 	%rs65, %rs64, 10;
	sub.s16 	%rs66, %rs62, %rs65;
	cvt.u32.u16 	%r65, %rs66;
	or.b32  	%r428, %r64, %r65;
	setp.eq.s32 	%p102, %r428, 0;
	add.s32 	%r429, %r64, %r65;
	setp.gt.u32 	%p103, %r429, 56;
	or.pred  	%p104, %p102, %p103;
	@%p104 bra 	$L__BB0_59;
	mul.lo.s32 	%r431, %r1, 1568;
	mad.lo.s32 	%r432, %r8, 12544, %r431;
	add.s32 	%r433, %r432, %r64;
	mad.lo.s32 	%r434, %r62, 3136, %r433;
	add.s32 	%r435, %r434, %r65;
	mad.lo.s32 	%r436, %r63, 56, %r435;
	add.s32 	%r437, %r436, -57;
	mul.wide.s32 	%rd38, %r437, 4;
	add.s64 	%rd39, %rd2, %rd38;
	ld.global.nc.f32 	%f390, [%rd39];
$L__BB0_59:
	st.shared.f32 	[%r10+64], %f390;
$L__BB0_60:
	add.s32 	%r66, %r5, 17;
	mul.hi.u32 	%r67, %r66, 14316558;
	add.s32 	%r438, %r50, %r67;
	setp.gt.u32 	%p105, %r438, 31;
	@%p105 bra 	$L__BB0_66;
	mul.hi.u32 	%r439, %r66, 429496730;
	mad.lo.s32 	%r440, %r8, 120, %r439;
	setp.gt.u32 	%p106, %r440, 959;
	setp.gt.u32 	%p107, %r9, 9582;
	or.pred  	%p108, %p106, %p107;
	setp.gt.u32 	%p109, %r5, 1182;
	or.pred  	%p110, %p108, %p109;
	mov.f32 	%f391, 0f00000000;
	@%p110 bra 	$L__BB0_66;
	cvt.u16.u32 	%rs67, %r66;
	shr.u16 	%rs68, %rs67, 2;
	mul.hi.u16 	%rs69, %rs68, 27963;
	shr.u16 	%rs70, %rs69, 5;
	mul.lo.s16 	%rs71, %rs70, 300;
	sub.s16 	%rs72, %rs67, %rs71;
	mul.hi.u16 	%rs73, %rs72, 6554;
	cvt.u32.u16 	%r68, %rs73;
	or.b32  	%r443, %r2, %r68;
	setp.eq.s32 	%p111, %r443, 0;
	add.s32 	%r444, %r2, %r68;
	setp.gt.u32 	%p112, %r444, 56;
	or.pred  	%p113, %p111, %p112;
	@%p113 bra 	$L__BB0_65;
	mov.u32 	%r446, %ctaid.x;
	shl.b32 	%r69, %r446, 3;
	cvt.u16.u32 	%rs74, %r29;
	mul.hi.u16 	%rs75, %rs74, -13107;
	shr.u16 	%rs76, %rs75, 3;
	mul.lo.s16 	%rs77, %rs76, 10;
	sub.s16 	%rs78, %rs74, %rs77;
	cvt.u32.u16 	%r70, %rs78;
	add.s32 	%r447, %r69, %r70;
	setp.gt.u32 	%p114, %r447, 56;
	@%p114 bra 	$L__BB0_65;
	mul.lo.s32 	%r448, %r1, 1568;
	mad.lo.s32 	%r449, %r8, 12544, %r448;
	add.s32 	%r450, %r449, %r69;
	mad.lo.s32 	%r451, %r67, 3136, %r450;
	add.s32 	%r452, %r451, %r70;
	mad.lo.s32 	%r453, %r68, 56, %r452;
	add.s32 	%r454, %r453, -57;
	mul.wide.s32 	%rd40, %r454, 4;
	add.s64 	%rd41, %rd2, %rd40;
	ld.global.nc.f32 	%f391, [%rd41];
$L__BB0_65:
	st.shared.f32 	[%r10+68], %f391;
$L__BB0_66:
	add.s32 	%r71, %r5, 18;
	mul.hi.u32 	%r72, %r71, 14316558;
	add.s32 	%r455, %r50, %r72;
	setp.gt.u32 	%p115, %r455, 31;
	@%p115 bra 	$L__BB0_73;
	mul.hi.u32 	%r456, %r71, 429496730;
	mad.lo.s32 	%r457, %r8, 120, %r456;
	setp.gt.u32 	%p116, %r457, 959;
	setp.gt.u32 	%p117, %r9, 9581;
	or.pred  	%p118, %p116, %p117;
	@%p118 bra 	$L__BB0_73;
	setp.gt.u32 	%p119, %r5, 1181;
	setp.gt.u32 	%p120, %r4, 6;
	or.pred  	%p121, %p120, %p119;
	mov.f32 	%f392, 0f00000000;
	@%p121 bra 	$L__BB0_73;
	cvt.u16.u32 	%rs79, %r71;
	shr.u16 	%rs80, %rs79, 2;
	mul.hi.u16 	%rs81, %rs80, 27963;
	shr.u16 	%rs82, %rs81, 5;
	mul.lo.s16 	%rs83, %rs82, 300;
	sub.s16 	%rs84, %rs79, %rs83;
	mul.hi.u16 	%rs85, %rs84, 6554;
	cvt.u32.u16 	%r73, %rs85;
	or.b32  	%r459, %r2, %r73;
	setp.eq.s32 	%p122, %r459, 0;
	add.s32 	%r460, %r2, %r73;
	setp.gt.u32 	%p123, %r460, 56;
	or.pred  	%p124, %p122, %p123;
	@%p124 bra 	$L__BB0_72;
	mov.u32 	%r462, %ctaid.x;
	shl.b32 	%r74, %r462, 3;
	cvt.u16.u32 	%rs86, %r32;
	mul.hi.u16 	%rs87, %rs86, -13107;
	shr.u16 	%rs88, %rs87, 3;
	mul.lo.s16 	%rs89, %rs88, 10;
	sub.s16 	%rs90, %rs86, %rs89;
	cvt.u32.u16 	%r75, %rs90;
	or.b32  	%r463, %r74, %r75;
	setp.eq.s32 	%p125, %r463, 0;
	add.s32 	%r464, %r74, %r75;
	setp.gt.u32 	%p126, %r464, 56;
	or.pred  	%p127, %p125, %p126;
	@%p127 bra 	$L__BB0_72;
	mul.lo.s32 	%r466, %r1, 1568;
	mad.lo.s32 	%r467, %r8, 12544, %r466;
	add.s32 	%r468, %r467, %r74;
	mad.lo.s32 	%r469, %r72, 3136, %r468;
	add.s32 	%r470, %r469, %r75;
	mad.lo.s32 	%r471, %r73, 56, %r470;
	add.s32 	%r472, %r471, -57;
	mul.wide.s32 	%rd42, %r472, 4;
	add.s64 	%rd43, %rd2, %rd42;
	ld.global.nc.f32 	%f392, [%rd43];
$L__BB0_72:
	st.shared.f32 	[%r10+72], %f392;
$L__BB0_73:
	add.s32 	%r76, %r5, 19;
	mul.hi.u32 	%r77, %r76, 14316558;
	add.s32 	%r473, %r50, %r77;
	setp.gt.u32 	%p128, %r473, 31;
	@%p128 bra 	$L__BB0_80;
	mul.hi.u32 	%r474, %r76, 429496730;
	mad.lo.s32 	%r475, %r8, 120, %r474;
	setp.gt.u32 	%p129, %r475, 959;
	setp.gt.u32 	%p130, %r9, 9580;
	or.pred  	%p131, %p129, %p130;
	@%p131 bra 	$L__BB0_80;
	setp.gt.u32 	%p132, %r5, 1180;
	setp.gt.u32 	%p133, %r4, 6;
	or.pred  	%p134, %p133, %p132;
	mov.f32 	%f393, 0f00000000;
	@%p134 bra 	$L__BB0_80;
	cvt.u16.u32 	%rs91, %r76;
	shr.u16 	%rs92, %rs91, 2;
	mul.hi.u16 	%rs93, %rs92, 27963;
	shr.u16 	%rs94, %rs93, 5;
	mul.lo.s16 	%rs95, %rs94, 300;
	sub.s16 	%rs96, %rs91, %rs95;
	mul.hi.u16 	%rs97, %rs96, 6554;
	cvt.u32.u16 	%r78, %rs97;
	or.b32  	%r477, %r2, %r78;
	setp.eq.s32 	%p135, %r477, 0;
	add.s32 	%r478, %r2, %r78;
	setp.gt.u32 	%p136, %r478, 56;
	or.pred  	%p137, %p135, %p136;
	@%p137 bra 	$L__BB0_79;
	mov.u32 	%r480, %ctaid.x;
	shl.b32 	%r79, %r480, 3;
	cvt.u16.u32 	%rs98, %r35;
	mul.hi.u16 	%rs99, %rs98, -13107;
	shr.u16 	%rs100, %rs99, 3;
	mul.lo.s16 	%rs101, %rs100, 10;
	sub.s16 	%rs102, %rs98, %rs101;
	cvt.u32.u16 	%r80, %rs102;
	add.s32 	%r481, %r79, %r80;
	setp.gt.u32 	%p138, %r481, 56;
	@%p138 bra 	$L__BB0_79;
	mul.lo.s32 	%r482, %r1, 1568;
	mad.lo.s32 	%r483, %r8, 12544, %r482;
	add.s32 	%r484, %r483, %r79;
	mad.lo.s32 	%r485, %r77, 3136, %r484;
	add.s32 	%r486, %r485, %r80;
	mad.lo.s32 	%r487, %r78, 56, %r486;
	add.s32 	%r488, %r487, -57;
	mul.wide.s32 	%rd44, %r488, 4;
	add.s64 	%rd45, %rd2, %rd44;
	ld.global.nc.f32 	%f393, [%rd45];
$L__BB0_79:
	st.shared.f32 	[%r10+76], %f393;
$L__BB0_80:
	add.s32 	%r81, %r5, 20;
	mul.hi.u32 	%r82, %r81, 14316558;
	add.s32 	%r489, %r50, %r82;
	setp.gt.u32 	%p139, %r489, 31;
	@%p139 bra 	$L__BB0_87;
	mul.hi.u32 	%r490, %r5, 429496730;
	mad.lo.s32 	%r491, %r8, 120, %r490;
	setp.gt.u32 	%p140, %r491, 957;
	setp.gt.u32 	%p141, %r9, 9579;
	or.pred  	%p142, %p140, %p141;
	@%p142 bra 	$L__BB0_87;
	setp.gt.u32 	%p143, %r5, 1179;
	setp.gt.u32 	%p144, %r4, 6;
	or.pred  	%p145, %p144, %p143;
	mov.f32 	%f394, 0f00000000;
	@%p145 bra 	$L__BB0_87;
	cvt.u16.u32 	%rs103, %r81;
	shr.u16 	%rs104, %rs103, 2;
	mul.hi.u16 	%rs105, %rs104, 27963;
	shr.u16 	%rs106, %rs105, 5;
	mul.lo.s16 	%rs107, %rs106, 300;
	sub.s16 	%rs108, %rs103, %rs107;
	mul.hi.u16 	%rs109, %rs108, 6554;
	cvt.u32.u16 	%r83, %rs109;
	or.b32  	%r493, %r2, %r83;
	setp.eq.s32 	%p146, %r493, 0;
	add.s32 	%r494, %r2, %r83;
	setp.gt.u32 	%p147, %r494, 56;
	or.pred  	%p148, %p146, %p147;
	@%p148 bra 	$L__BB0_86;
	mov.u32 	%r496, %ctaid.x;
	shl.b32 	%r84, %r496, 3;
	cvt.u16.u32 	%rs110, %r5;
	mul.hi.u16 	%rs111, %rs110, -13107;
	shr.u16 	%rs112, %rs111, 3;
	mul.lo.s16 	%rs113, %rs112, 10;
	sub.s16 	%rs114, %rs110, %rs113;
	cvt.u32.u16 	%r85, %rs114;
	or.b32  	%r497, %r84, %r85;
	setp.eq.s32 	%p149, %r497, 0;
	add.s32 	%r498, %r84, %r85;
	setp.gt.u32 	%p150, %r498, 56;
	or.pred  	%p151, %p149, %p150;
	@%p151 bra 	$L__BB0_86;
	mul.lo.s32 	%r500, %r1, 1568;
	mad.lo.s32 	%r501, %r8, 12544, %r500;
	add.s32 	%r502, %r501, %r84;
	mad.lo.s32 	%r503, %r82, 3136, %r502;
	add.s32 	%r504, %r503, %r85;
	mad.lo.s32 	%r505, %r83, 56, %r504;
	add.s32 	%r506, %r505, -57;
	mul.wide.s32 	%rd46, %r506, 4;
	add.s64 	%rd47, %rd2, %rd46;
	ld.global.nc.f32 	%f394, [%rd47];
$L__BB0_86:
	st.shared.f32 	[%r10+80], %f394;
$L__BB0_87:
	add.s32 	%r86, %r5, 21;
	mul.hi.u32 	%r87, %r86, 14316558;
	add.s32 	%r507, %r50, %r87;
	setp.gt.u32 	%p152, %r507, 31;
	@%p152 bra 	$L__BB0_94;
	mul.hi.u32 	%r508, %r86, 429496730;
	mad.lo.s32 	%r509, %r8, 120, %r508;
	setp.gt.u32 	%p153, %r509, 959;
	setp.gt.u32 	%p154, %r9, 9578;
	or.pred  	%p155, %p153, %p154;
	@%p155 bra 	$L__BB0_94;
	setp.gt.u32 	%p156, %r5, 1178;
	setp.gt.u32 	%p157, %r4, 6;
	or.pred  	%p158, %p157, %p156;
	mov.f32 	%f395, 0f00000000;
	@%p158 bra 	$L__BB0_94;
	cvt.u16.u32 	%rs115, %r86;
	shr.u16 	%rs116, %rs115, 2;
	mul.hi.u16 	%rs117, %rs116, 27963;
	shr.u16 	%rs118, %rs117, 5;
	mul.lo.s16 	%rs119, %rs118, 300;
	sub.s16 	%rs120, %rs115, %rs119;
	mul.hi.u16 	%rs121, %rs120, 6554;
	cvt.u32.u16 	%r88, %rs121;
	or.b32  	%r511, %r2, %r88;
	setp.eq.s32 	%p159, %r511, 0;
	add.s32 	%r512, %r2, %r88;
	setp.gt.u32 	%p160, %r512, 56;
	or.pred  	%p161, %p159, %p160;
	@%p161 bra 	$L__BB0_93;
	mov.u32 	%r514, %ctaid.x;
	shl.b32 	%r89, %r514, 3;
	cvt.u16.u32 	%rs122, %r11;
	mul.hi.u16 	%rs123, %rs122, -13107;
	shr.u16 	%rs124, %rs123, 3;
	mul.lo.s16 	%rs125, %rs124, 10;
	sub.s16 	%rs126, %rs122, %rs125;
	cvt.u32.u16 	%r90, %rs126;
	add.s32 	%r515, %r89, %r90;
	setp.gt.u32 	%p162, %r515, 56;
	@%p162 bra 	$L__BB0_93;
	mul.lo.s32 	%r516, %r1, 1568;
	mad.lo.s32 	%r517, %r8, 12544, %r516;
	add.s32 	%r518, %r517, %r89;
	mad.lo.s32 	%r519, %r87, 3136, %r518;
	add.s32 	%r520, %r519, %r90;
	mad.lo.s32 	%r521, %r88, 56, %r520;
	add.s32 	%r522, %r521, -57;
	mul.wide.s32 	%rd48, %r522, 4;
	add.s64 	%rd49, %rd2, %rd48;
	ld.global.nc.f32 	%f395, [%rd49];
$L__BB0_93:
	st.shared.f32 	[%r10+84], %f395;
$L__BB0_94:
	shl.b32 	%r523, %r4, 1;
	mad.lo.s32 	%r91, %r3, 14, %r523;
	cvt.u16.u32 	%rs1, %r91;
	mul.hi.u16 	%rs127, %rs1, 10923;
	shr.u16 	%rs128, %rs127, 4;
	cvt.u32.u16 	%r524, %rs128;
	add.s32 	%r92, %r8, %r524;
	setp.gt.u32 	%p163, %r92, 7;
	mul.lo.s32 	%r93, %r3, 42;
	mul.lo.s32 	%r94, %r4, 6;
	mad.lo.s32 	%r525, %r8, 288, %r93;
	add.s32 	%r95, %r525, %r94;
	shl.b32 	%r526, %r95, 2;
	mov.u32 	%r527, _ZZ24default_function_kernel0E13kernel_shared;
	add.s32 	%r96, %r527, %r526;
	@%p163 bra 	$L__BB0_111;
	shl.b32 	%r528, %r8, 5;
	mul.hi.u16 	%rs129, %rs1, 21846;
	cvt.u32.u16 	%r529, %rs129;
	add.s32 	%r530, %r528, %r529;
	setp.gt.u32 	%p164, %r530, 255;
	@%p164 bra 	$L__BB0_111;
	mad.lo.s32 	%r97, %r8, 96, %r91;
	setp.gt.u32 	%p165, %r97, 767;
	@%p165 bra 	$L__BB0_101;
	setp.gt.u32 	%p166, %r95, 2303;
	@%p166 bra 	$L__BB0_101;
	add.s32 	%r531, %r93, %r94;
	setp.gt.u32 	%p167, %r531, 287;
	setp.gt.u32 	%p168, %r4, 6;
	or.pred  	%p169, %p168, %p167;
	@%p169 bra 	$L__BB0_101;
	mov.u32 	%r98, %ctaid.z;
	shl.b32 	%r532, %r98, 3;
	add.s32 	%r533, %r92, %r532;
	setp.gt.u32 	%p170, %r533, 31;
	@%p170 bra 	$L__BB0_101;
	mad.lo.s32 	%r534, %r98, 2304, %r95;
	mul.wide.u32 	%rd50, %r534, 4;
	add.s64 	%rd51, %rd1, %rd50;
	ld.global.nc.f32 	%f97, [%rd51];
	st.shared.f32 	[%r96], %f97;
$L__BB0_101:
	setp.gt.u32 	%p171, %r97, 767;
	@%p171 bra 	$L__BB0_106;
	setp.gt.u32 	%p172, %r95, 2302;
	@%p172 bra 	$L__BB0_106;
	add.s32 	%r535, %r93, %r94;
	setp.gt.u32 	%p173, %r535, 286;
	setp.gt.u32 	%p174, %r4, 6;
	or.pred  	%p175, %p174, %p173;
	@%p175 bra 	$L__BB0_106;
	mov.u32 	%r99, %ctaid.z;
	shl.b32 	%r536, %r99, 3;
	add.s32 	%r537, %r92, %r536;
	setp.gt.u32 	%p176, %r537, 31;
	@%p176 bra 	$L__BB0_106;
	mad.lo.s32 	%r538, %r99, 2304, %r95;
	mul.wide.u32 	%rd52, %r538, 4;
	add.s64 	%rd53, %rd1, %rd52;
	ld.global.nc.f32 	%f98, [%rd53+4];
	st.shared.f32 	[%r96+4], %f98;
$L__BB0_106:
	setp.gt.u32 	%p177, %r97, 767;
	@%p177 bra 	$L__BB0_111;
	setp.gt.u32 	%p178, %r95, 2301;
	@%p178 bra 	$L__BB0_111;
	add.s32 	%r539, %r93, %r94;
	setp.gt.u32 	%p179, %r539, 285;
	setp.gt.u32 	%p180, %r4, 6;
	or.pred  	%p181, %p180, %p179;
	@%p181 bra 	$L__BB0_111;
	mov.u32 	%r100, %ctaid.z;
	shl.b32 	%r540, %r100, 3;
	add.s32 	%r541, %r92, %r540;
	setp.gt.u32 	%p182, %r541, 31;
	@%p182 bra 	$L__BB0_111;
	mad.lo.s32 	%r542, %r100, 2304, %r95;
	mul.wide.u32 	%rd54, %r542, 4;
	add.s64 	%rd55, %rd1, %rd54;
	ld.global.nc.f32 	%f99, [%rd55+8];
	st.shared.f32 	[%r96+8], %f99;
$L__BB0_111:
	add.s16 	%rs2, %rs1, 1;
	mul.hi.u16 	%rs130, %rs2, 10923;
	shr.u16 	%rs131, %rs130, 4;
	cvt.u32.u16 	%r543, %rs131;
	add.s32 	%r101, %r8, %r543;
	setp.gt.u32 	%p183, %r101, 7;
	@%p183 bra 	$L__BB0_128;
	shl.b32 	%r544, %r8, 5;
	mul.hi.u16 	%rs132, %rs2, 21846;
	cvt.u32.u16 	%r545, %rs132;
	add.s32 	%r546, %r544, %r545;
	setp.gt.u32 	%p184, %r546, 255;
	@%p184 bra 	$L__BB0_128;
	mad.lo.s32 	%r102, %r8, 96, %r91;
	setp.gt.u32 	%p185, %r102, 766;
	@%p185 bra 	$L__BB0_118;
	setp.gt.u32 	%p186, %r95, 2300;
	@%p186 bra 	$L__BB0_118;
	add.s32 	%r547, %r93, %r94;
	setp.gt.u32 	%p187, %r547, 284;
	setp.gt.u32 	%p188, %r4, 6;
	or.pred  	%p189, %p188, %p187;
	@%p189 bra 	$L__BB0_118;
	mov.u32 	%r103, %ctaid.z;
	shl.b32 	%r548, %r103, 3;
	add.s32 	%r549, %r101, %r548;
	setp.gt.u32 	%p190, %r549, 31;
	@%p190 bra 	$L__BB0_118;
	mad.lo.s32 	%r550, %r103, 2304, %r95;
	mul.wide.u32 	%rd56, %r550, 4;
	add.s64 	%rd57, %rd1, %rd56;
	ld.global.nc.f32 	%f100, [%rd57+12];
	st.shared.f32 	[%r96+12], %f100;
$L__BB0_118:
	setp.gt.u32 	%p191, %r102, 766;
	@%p191 bra 	$L__BB0_123;
	setp.gt.u32 	%p192, %r95, 2299;
	@%p192 bra 	$L__BB0_123;
	add.s32 	%r551, %r93, %r94;
	setp.gt.u32 	%p193, %r551, 283;
	setp.gt.u32 	%p194, %r4, 6;
	or.pred  	%p195, %p194, %p193;
	@%p195 bra 	$L__BB0_123;
	mov.u32 	%r104, %ctaid.z;
	shl.b32 	%r552, %r104, 3;
	add.s32 	%r553, %r101, %r552;
	setp.gt.u32 	%p196, %r553, 31;
	@%p196 bra 	$L__BB0_123;
	mad.lo.s32 	%r554, %r104, 2304, %r95;
	mul.wide.u32 	%rd58, %r554, 4;
	add.s64 	%rd59, %rd1, %rd58;
	ld.global.nc.f32 	%f101, [%rd59+16];
	st.shared.f32 	[%r96+16], %f101;
$L__BB0_123:
	setp.gt.u32 	%p197, %r102, 766;
	@%p197 bra 	$L__BB0_128;
	setp.gt.u32 	%p198, %r95, 2298;
	@%p198 bra 	$L__BB0_128;
	add.s32 	%r555, %r93, %r94;
	setp.gt.u32 	%p199, %r555, 282;
	setp.gt.u32 	%p200, %r4, 6;
	or.pred  	%p201, %p200, %p199;
	@%p201 bra 	$L__BB0_128;
	mov.u32 	%r105, %ctaid.z;
	shl.b32 	%r556, %r105, 3;
	add.s32 	%r557, %r101, %r556;
	setp.gt.u32 	%p202, %r557, 31;
	@%p202 bra 	$L__BB0_128;
	mad.lo.s32 	%r558, %r105, 2304, %r95;
	mul.wide.u32 	%rd60, %r558, 4;
	add.s64 	%rd61, %rd1, %rd60;
	ld.global.nc.f32 	%f102, [%rd61+20];
	st.shared.f32 	[%r96+20], %f102;
$L__BB0_128:
	bar.sync 	0;
	mad.lo.s32 	%r561, %r8, 1152, %r527;
	add.s32 	%r577, %r561, 72;
	mov.f32 	%f396, 0f00000000;
	mov.b32 	%r578, 2400;
	shl.b32 	%r562, %r4, 2;
	mad.lo.s32 	%r563, %r3, 160, %r562;
	mov.f32 	%f397, %f396;
	mov.f32 	%f398, %f396;
	mov.f32 	%f399, %f396;
$L__BB0_129:
	mov.u32 	%r564, _ZZ24default_function_kernel0E15pad_temp_shared;
	add.s32 	%r565, %r564, %r563;
	add.s32 	%r566, %r565, %r578;
	ld.shared.f32 	%f104, [%r566+-2400];
	ld.shared.f32 	%f105, [%r566+-2396];
	ld.shared.f32 	%f106, [%r566+-2392];
	ld.shared.f32 	%f107, [%r566+-2360];
	ld.shared.f32 	%f108, [%r566+-2356];
	ld.shared.f32 	%f109, [%r566+-2352];
	ld.shared.f32 	%f110, [%r566+-2320];
	ld.shared.f32 	%f111, [%r566+-2316];
	ld.shared.f32 	%f112, [%r566+-2312];
	ld.shared.f32 	%f113, [%r566+-2280];
	ld.shared.f32 	%f114, [%r566+-2276];
	ld.shared.f32 	%f115, [%r566+-2272];
	ld.shared.f32 	%f116, [%r566+-1200];
	ld.shared.f32 	%f117, [%r566+-1196];
	ld.shared.f32 	%f118, [%r566+-1192];
	ld.shared.f32 	%f119, [%r566+-1160];
	ld.shared.f32 	%f120, [%r566+-1156];
	ld.shared.f32 	%f121, [%r566+-1152];
	ld.shared.f32 	%f122, [%r566+-1120];
	ld.shared.f32 	%f123, [%r566+-1116];
	ld.shared.f32 	%f124, [%r566+-1112];
	ld.shared.f32 	%f125, [%r566+-1080];
	ld.shared.f32 	%f126, [%r566+-1076];
	ld.shared.f32 	%f127, [%r566+-1072];
	ld.shared.f32 	%f128, [%r566];
	ld.shared.f32 	%f129, [%r566+4];
	ld.shared.f32 	%f130, [%r566+8];
	ld.shared.f32 	%f131, [%r566+40];
	ld.shared.f32 	%f132, [%r566+44];
	ld.shared.f32 	%f133, [%r566+48];
	ld.shared.f32 	%f134, [%r566+80];
	ld.shared.f32 	%f135, [%r566+84];
	ld.shared.f32 	%f136, [%r566+88];
	ld.shared.f32 	%f137, [%r566+120];
	ld.shared.f32 	%f138, [%r566+124];
	ld.shared.f32 	%f139, [%r566+128];
	ld.shared.f32 	%f140, [%r566+1200];
	ld.shared.f32 	%f141, [%r566+1204];
	ld.shared.f32 	%f142, [%r566+1208];
	ld.shared.f32 	%f143, [%r566+1240];
	ld.shared.f32 	%f144, [%r566+1244];
	ld.shared.f32 	%f145, [%r566+1248];
	ld.shared.f32 	%f146, [%r566+1280];
	ld.shared.f32 	%f147, [%r566+1284];
	ld.shared.f32 	%f148, [%r566+1288];
	ld.shared.f32 	%f149, [%r566+1320];
	ld.shared.f32 	%f150, [%r566+1324];
	ld.shared.f32 	%f151, [%r566+1328];
	ld.shared.f32 	%f152, [%r577+-72];
	ld.shared.f32 	%f153, [%r577+-68];
	ld.shared.f32 	%f154, [%r577+-64];
	ld.shared.f32 	%f155, [%r577+-36];
	ld.shared.f32 	%f156, [%r577+-32];
	ld.shared.f32 	%f157, [%r577+-28];
	ld.shared.f32 	%f158, [%r577];
	ld.shared.f32 	%f159, [%r577+4];
	ld.shared.f32 	%f160, [%r577+8];
	ld.shared.f32 	%f161, [%r577+36];
	ld.shared.f32 	%f162, [%r577+40];
	ld.shared.f32 	%f163, [%r577+44];
	fma.rn.f32 	%f164, %f104, %f152, %f399;
	fma.rn.f32 	%f165, %f107, %f152, %f398;
	fma.rn.f32 	%f166, %f110, %f152, %f397;
	fma.rn.f32 	%f167, %f113, %f152, %f396;
	fma.rn.f32 	%f168, %f105, %f153, %f164;
	fma.rn.f32 	%f169, %f108, %f153, %f165;
	fma.rn.f32 	%f170, %f111, %f153, %f166;
	fma.rn.f32 	%f171, %f114, %f153, %f167;
	fma.rn.f32 	%f172, %f106, %f154, %f168;
	fma.rn.f32 	%f173, %f109, %f154, %f169;
	fma.rn.f32 	%f174, %f112, %f154, %f170;
	fma.rn.f32 	%f175, %f115, %f154, %f171;
	fma.rn.f32 	%f176, %f116, %f155, %f172;
	fma.rn.f32 	%f177, %f119, %f155, %f173;
	fma.rn.f32 	%f178, %f122, %f155, %f174;
	fma.rn.f32 	%f179, %f125, %f155, %f175;
	fma.rn.f32 	%f180, %f117, %f156, %f176;
	fma.rn.f32 	%f181, %f120, %f156, %f177;
	fma.rn.f32 	%f182, %f123, %f156, %f178;
	fma.rn.f32 	%f183, %f126, %f156, %f179;
	fma.rn.f32 	%f184, %f118, %f157, %f180;
	fma.rn.f32 	%f185, %f121, %f157, %f181;
	fma.rn.f32 	%f186, %f124, %f157, %f182;
	fma.rn.f32 	%f187, %f127, %f157, %f183;
	fma.rn.f32 	%f188, %f128, %f158, %f184;
	fma.rn.f32 	%f189, %f131, %f158, %f185;
	fma.rn.f32 	%f190, %f134, %f158, %f186;
	fma.rn.f32 	%f191, %f137, %f158, %f187;
	fma.rn.f32 	%f192, %f129, %f159, %f188;
	fma.rn.f32 	%f193, %f132, %f159, %f189;
	fma.rn.f32 	%f194, %f135, %f159, %f190;
	fma.rn.f32 	%f195, %f138, %f159, %f191;
	fma.rn.f32 	%f196, %f130, %f160, %f192;
	fma.rn.f32 	%f197, %f133, %f160, %f193;
	fma.rn.f32 	%f198, %f136, %f160, %f194;
	fma.rn.f32 	%f199, %f139, %f160, %f195;
	fma.rn.f32 	%f200, %f140, %f161, %f196;
	fma.rn.f32 	%f201, %f143, %f161, %f197;
	fma.rn.f32 	%f202, %f146, %f161, %f198;
	fma.rn.f32 	%f203, %f149, %f161, %f199;
	fma.rn.f32 	%f204, %f141, %f162, %f200;
	fma.rn.f32 	%f205, %f144, %f162, %f201;
	fma.rn.f32 	%f206, %f147, %f162, %f202;
	fma.rn.f32 	%f207, %f150, %f162, %f203;
	fma.rn.f32 	%f208, %f142, %f163, %f204;
	fma.rn.f32 	%f209, %f145, %f163, %f205;
	fma.rn.f32 	%f210, %f148, %f163, %f206;
	fma.rn.f32 	%f211, %f151, %f163, %f207;
	ld.shared.f32 	%f212, [%r566+-2240];
	ld.shared.f32 	%f213, [%r566+-2236];
	ld.shared.f32 	%f214, [%r566+-2232];
	ld.shared.f32 	%f215, [%r566+-1040];
	ld.shared.f32 	%f216, [%r566+-1036];
	ld.shared.f32 	%f217, [%r566+-1032];
	ld.shared.f32 	%f218, [%r566+160];
	ld.shared.f32 	%f219, [%r566+164];
	ld.shared.f32 	%f220, [%r566+168];
	ld.shared.f32 	%f221, [%r566+1360];
	ld.shared.f32 	%f222, [%r566+1364];
	ld.shared.f32 	%f223, [%r566+1368];
	ld.shared.f32 	%f224, [%r577+-60];
	ld.shared.f32 	%f225, [%r577+-56];
	ld.shared.f32 	%f226, [%r577+-52];
	ld.shared.f32 	%f227, [%r577+-24];
	ld.shared.f32 	%f228, [%r577+-20];
	ld.shared.f32 	%f229, [%r577+-16];
	ld.shared.f32 	%f230, [%r577+12];
	ld.shared.f32 	%f231, [%r577+16];
	ld.shared.f32 	%f232, [%r577+20];
	ld.shared.f32 	%f233, [%r577+48];
	ld.shared.f32 	%f234, [%r577+52];
	ld.shared.f32 	%f235, [%r577+56];
	fma.rn.f32 	%f236, %f107, %f224, %f208;
	fma.rn.f32 	%f237, %f110, %f224, %f209;
	fma.rn.f32 	%f238, %f113, %f224, %f210;
	fma.rn.f32 	%f239, %f212, %f224, %f211;
	fma.rn.f32 	%f240, %f108, %f225, %f236;
	fma.rn.f32 	%f241, %f111, %f225, %f237;
	fma.rn.f32 	%f242, %f114, %f225, %f238;
	fma.rn.f32 	%f243, %f213, %f225, %f239;
	fma.rn.f32 	%f244, %f109, %f226, %f240;
	fma.rn.f32 	%f245, %f112, %f226, %f241;
	fma.rn.f32 	%f246, %f115, %f226, %f242;
	fma.rn.f32 	%f247, %f214, %f226, %f243;
	fma.rn.f32 	%f248, %f119, %f227, %f244;
	fma.rn.f32 	%f249, %f122, %f227, %f245;
	fma.rn.f32 	%f250, %f125, %f227, %f246;
	fma.rn.f32 	%f251, %f215, %f227, %f247;
	fma.rn.f32 	%f252, %f120, %f228, %f248;
	fma.rn.f32 	%f253, %f123, %f228, %f249;
	fma.rn.f32 	%f254, %f126, %f228, %f250;
	fma.rn.f32 	%f255, %f216, %f228, %f251;
	fma.rn.f32 	%f256, %f121, %f229, %f252;
	fma.rn.f32 	%f257, %f124, %f229, %f253;
	fma.rn.f32 	%f258, %f127, %f229, %f254;
	fma.rn.f32 	%f259, %f217, %f229, %f255;
	fma.rn.f32 	%f260, %f131, %f230, %f256;
	fma.rn.f32 	%f261, %f134, %f230, %f257;
	fma.rn.f32 	%f262, %f137, %f230, %f258;
	fma.rn.f32 	%f263, %f218, %f230, %f259;
	fma.rn.f32 	%f264, %f132, %f231, %f260;
	fma.rn.f32 	%f265, %f135, %f231, %f261;
	fma.rn.f32 	%f266, %f138, %f231, %f262;
	fma.rn.f32 	%f267, %f219, %f231, %f263;
	fma.rn.f32 	%f268, %f133, %f232, %f264;
	fma.rn.f32 	%f269, %f136, %f232, %f265;
	fma.rn.f32 	%f270, %f139, %f232, %f266;
	fma.rn.f32 	%f271, %f220, %f232, %f267;
	fma.rn.f32 	%f272, %f143, %f233, %f268;
	fma.rn.f32 	%f273, %f146, %f233, %f269;
	fma.rn.f32 	%f274, %f149, %f233, %f270;
	fma.rn.f32 	%f275, %f221, %f233, %f271;
	fma.rn.f32 	%f276, %f144, %f234, %f272;
	fma.rn.f32 	%f277, %f147, %f234, %f273;
	fma.rn.f32 	%f278, %f150, %f234, %f274;
	fma.rn.f32 	%f279, %f222, %f234, %f275;
	fma.rn.f32 	%f280, %f145, %f235, %f276;
	fma.rn.f32 	%f281, %f148, %f235, %f277;
	fma.rn.f32 	%f282, %f151, %f235, %f278;
	fma.rn.f32 	%f283, %f223, %f235, %f279;
	ld.shared.f32 	%f284, [%r566+-2200];
	ld.shared.f32 	%f285, [%r566+-2196];
	ld.shared.f32 	%f286, [%r566+-2192];
	ld.shared.f32 	%f287, [%r566+-1000];
	ld.shared.f32 	%f288, [%r566+-996];
	ld.shared.f32 	%f289, [%r566+-992];
	ld.shared.f32 	%f290, [%r566+200];
	ld.shared.f32 	%f291, [%r566+204];
	ld.shared.f32 	%f292, [%r566+208];
	ld.shared.f32 	%f293, [%r566+1400];
	ld.shared.f32 	%f294, [%r566+1404];
	ld.shared.f32 	%f295, [%r566+1408];
	ld.shared.f32 	%f296, [%r577+-48];
	ld.shared.f32 	%f297, [%r577+-44];
	ld.shared.f32 	%f298, [%r577+-40];
	ld.shared.f32 	%f299, [%r577+-12];
	ld.shared.f32 	%f300, [%r577+-8];
	ld.shared.f32 	%f301, [%r577+-4];
	ld.shared.f32 	%f302, [%r577+24];
	ld.shared.f32 	%f303, [%r577+28];
	ld.shared.f32 	%f304, [%r577+32];
	ld.shared.f32 	%f305, [%r577+60];
	ld.shared.f32 	%f306, [%r577+64];
	ld.shared.f32 	%f307, [%r577+68];
	fma.rn.f32 	%f308, %f110, %f296, %f280;
	fma.rn.f32 	%f309, %f113, %f296, %f281;
	fma.rn.f32 	%f310, %f212, %f296, %f282;
	fma.rn.f32 	%f311, %f284, %f296, %f283;
	fma.rn.f32 	%f312, %f111, %f297, %f308;
	fma.rn.f32 	%f313, %f114, %f297, %f309;
	fma.rn.f32 	%f314, %f213, %f297, %f310;
	fma.rn.f32 	%f315, %f285, %f297, %f311;
	fma.rn.f32 	%f316, %f112, %f298, %f312;
	fma.rn.f32 	%f317, %f115, %f298, %f313;
	fma.rn.f32 	%f318, %f214, %f298, %f314;
	fma.rn.f32 	%f319, %f286, %f298, %f315;
	fma.rn.f32 	%f320, %f122, %f299, %f316;
	fma.rn.f32 	%f321, %f125, %f299, %f317;
	fma.rn.f32 	%f322, %f215, %f299, %f318;
	fma.rn.f32 	%f323, %f287, %f299, %f319;
	fma.rn.f32 	%f324, %f123, %f300, %f320;
	fma.rn.f32 	%f325, %f126, %f300, %f321;
	fma.rn.f32 	%f326, %f216, %f300, %f322;
	fma.rn.f32 	%f327, %f288, %f300, %f323;
	fma.rn.f32 	%f328, %f124, %f301, %f324;
	fma.rn.f32 	%f329, %f127, %f301, %f325;
	fma.rn.f32 	%f330, %f217, %f301, %f326;
	fma.rn.f32 	%f331, %f289, %f301, %f327;
	fma.rn.f32 	%f332, %f134, %f302, %f328;
	fma.rn.f32 	%f333, %f137, %f302, %f329;
	fma.rn.f32 	%f334, %f218, %f302, %f330;
	fma.rn.f32 	%f335, %f290, %f302, %f331;
	fma.rn.f32 	%f336, %f135, %f303, %f332;
	fma.rn.f32 	%f337, %f138, %f303, %f333;
	fma.rn.f32 	%f338, %f219, %f303, %f334;
	fma.rn.f32 	%f339, %f291, %f303, %f335;
	fma.rn.f32 	%f340, %f136, %f304, %f336;
	fma.rn.f32 	%f341, %f139, %f304, %f337;
	fma.rn.f32 	%f342, %f220, %f304, %f338;
	fma.rn.f32 	%f343, %f292, %f304, %f339;
	fma.rn.f32 	%f344, %f146, %f305, %f340;
	fma.rn.f32 	%f345, %f149, %f305, %f341;
	fma.rn.f32 	%f346, %f221, %f305, %f342;
	fma.rn.f32 	%f347, %f293, %f305, %f343;
	fma.rn.f32 	%f348, %f147, %f306, %f344;
	fma.rn.f32 	%f349, %f150, %f306, %f345;
	fma.rn.f32 	%f350, %f222, %f306, %f346;
	fma.rn.f32 	%f351, %f294, %f306, %f347;
	fma.rn.f32 	%f399, %f148, %f307, %f348;
	fma.rn.f32 	%f398, %f151, %f307, %f349;
	fma.rn.f32 	%f397, %f223, %f307, %f350;
	fma.rn.f32 	%f396, %f295, %f307, %f351;
	add.s32 	%r578, %r578, 4800;
	add.s32 	%r577, %r577, 144;
	setp.ne.s32 	%p203, %r578, 40800;
	@%p203 bra 	$L__BB0_129;
	ld.param.u64 	%rd65, [default_function_kernel0_param_2];
	cvta.to.global.u64 	%rd62, %rd65;
	mov.u32 	%r567, %ctaid.z;
	mov.u32 	%r568, %tid.z;
	mov.u32 	%r569, %ctaid.y;
	mov.u32 	%r570, %ctaid.x;
	shl.b32 	%r571, %r570, 3;
	mad.lo.s32 	%r572, %r568, 3136, %r4;
	mad.lo.s32 	%r573, %r567, 25088, %r572;
	mad.lo.s32 	%r574, %r569, 1568, %r573;
	mad.lo.s32 	%r575, %r3, 224, %r574;
	add.s32 	%r576, %r575, %r571;
	mul.wide.u32 	%rd63, %r576, 4;
	add.s64 	%rd64, %rd62, %rd63;
	st.global.f32 	[%rd64], %f399;
	st.global.f32 	[%rd64+224], %f398;
	st.global.f32 	[%rd64+448], %f397;
	st.global.f32 	[%rd64+672], %f396;
	ret;

}


// ===== COMPILED SASS (sm_100) =====

	.target	sm_100

	.elftype	@"ET_EXEC"


//--------------------- .note.nv.tkinfo           --------------------------
	.section	.note.nv.tkinfo,"",@"SHT_NOTE"
	.sectionflags	@"SHF_NOTE_NV_TKINFO"
	.tkinfo
        /*0018*/ 	.word	0x00000002
        /*0030*/ 	.string	""
        /*0030*/ 	.string	"ptxas"
        /*0030*/ 	.string	"Cuda compilation tools, release 13.0, V13.0.88"
        /*0030*/ 	.string	"Build cuda_13.0.r13.0/compiler.36424714_0"
        /*0030*/ 	.string	"-arch sm_100 -m 64 "



//--------------------- .note.nv.cuinfo           --------------------------
	.section	.note.nv.cuinfo,"",@"SHT_NOTE"
	.sectionflags	@"SHF_NOTE_NV_CUINFO"
        /*0018*/ 	.short	0x0002
        /*001a*/ 	.short	0x0064
        /*001c*/ 	.short	0x0082
	.zero		2


//--------------------- .nv.info                  --------------------------
	.section	.nv.info,"",@"SHT_CUDA_INFO"
	.align	4


	//----- nvinfo : EIATTR_REGCOUNT
	.align		4
        /*0000*/ 	.byte	0x04, 0x2f
        /*0002*/ 	.short	(.L_1 - .L_0)
	.align		4
.L_0:
        /*0004*/ 	.word	index@(default_function_kernel0)
        /*0008*/ 	.word	0x00000038


	//----- nvinfo : EIATTR_FRAME_SIZE
	.align		4
.L_1:
        /*000c*/ 	.byte	0x04, 0x11
        /*000e*/ 	.short	(.L_3 - .L_2)
	.align		4
.L_2:
        /*0010*/ 	.word	index@(default_function_kernel0)
        /*0014*/ 	.word	0x00000000


	//----- nvinfo : EIATTR_MIN_STACK_SIZE
	.align		4
.L_3:
        /*0018*/ 	.byte	0x04, 0x12
        /*001a*/ 	.short	(.L_5 - .L_4)
	.align		4
.L_4:
        /*001c*/ 	.word	index@(default_function_kernel0)
        /*0020*/ 	.word	0x00000000
.L_5:


//--------------------- .nv.compat                --------------------------
	.section	.nv.compat,"",@"SHT_CUDA_COMPAT_INFO"
	.align	4
        /*0000*/ 	.byte	0x02, 0x09, 0x00, 0x00, 0x02, 0x02, 0x01, 0x00, 0x02, 0x05, 0x05, 0x00, 0x03, 0x07, 0x01, 0x01
        /*0010*/ 	.byte	0x02, 0x03, 0x00, 0x00, 0x02, 0x06, 0x01, 0x00, 0x04, 0x0b, 0x08, 0x00, 0x09, 0x00, 0x00, 0x00
        /*0020*/ 	.byte	0x00, 0x00, 0x00, 0x00


//--------------------- .nv.info.default_function_kernel0 --------------------------
	.section	.nv.info.default_function_kernel0,"",@"SHT_CUDA_INFO"
	.sectionflags	@""
	.align	4


	//----- nvinfo : EIATTR_CUDA_API_VERSION
	.align		4
        /*0000*/ 	.byte	0x04, 0x37
        /*0002*/ 	.short	(.L_7 - .L_6)
.L_6:
        /*0004*/ 	.word	0x00000082


	//----- nvinfo : EIATTR_KPARAM_INFO
	.align		4
.L_7:
        /*0008*/ 	.byte	0x04, 0x17
        /*000a*/ 	.short	(.L_9 - .L_8)
.L_8:
        /*000c*/ 	.word	0x00000000
        /*0010*/ 	.short	0x0002
        /*0012*/ 	.short	0x0010
        /*0014*/ 	.byte	0x00, 0xf5, 0x21, 0x00


	//----- nvinfo : EIATTR_KPARAM_INFO
	.align		4
.L_9:
        /*0018*/ 	.byte	0x04, 0x17
        /*001a*/ 	.short	(.L_11 - .L_10)
.L_10:
        /*001c*/ 	.word	0x00000000
        /*0020*/ 	.short	0x0001
        /*0022*/ 	.short	0x0008
        /*0024*/ 	.byte	0x00, 0xf5, 0x21, 0x00


	//----- nvinfo : EIATTR_KPARAM_INFO
	.align		4
.L_11:
        /*0028*/ 	.byte	0x04, 0x17
        /*002a*/ 	.short	(.L_13 - .L_12)
.L_12:
        /*002c*/ 	.word	0x00000000
        /*0030*/ 	.short	0x0000
        /*0032*/ 	.short	0x0000
        /*0034*/ 	.byte	0x00, 0xf5, 0x21, 0x00


	//----- nvinfo : EIATTR_SPARSE_MMA_MASK
	.align		4
.L_13:
        /*0038*/ 	.byte	0x03, 0x50
        /*003a*/ 	.short	0x0000


	//----- nvinfo : EIATTR_MAXREG_COUNT
	.align		4
        /*003c*/ 	.byte	0x03, 0x1b
        /*003e*/ 	.short	0x00ff


	//----- nvinfo : EIATTR_NUM_BARRIERS
	.align		4
        /*0040*/ 	.byte	0x02, 0x4c
        /*0042*/ 	.byte	0x01
	.zero		1


	//----- nvinfo : EIATTR_MERCURY_ISA_VERSION
	.align		4
        /*0044*/ 	.byte	0x03, 0x5f
        /*0046*/ 	.short	0x0101


	//----- nvinfo : EIATTR_VRC_CTA_INIT_COUNT
	.align		4
        /*0048*/ 	.byte	0x02, 0x4a
	.zero		1
	.zero		1


	//----- nvinfo : EIATTR_EXIT_INSTR_OFFSETS
	.align		4
        /*004c*/ 	.byte	0x04, 0x1c
        /*004e*/ 	.short	(.L_15 - .L_14)


	//   ....[0]....
.L_14:
        /*0050*/ 	.word	0x00004fb0


	//----- nvinfo : EIATTR_CRS_STACK_SIZE
	.align		4
.L_15:
        /*0054*/ 	.byte	0x04, 0x1e
        /*0056*/ 	.short	(.L_17 - .L_16)
.L_16:
        /*0058*/ 	.word	0x00000000


	//----- nvinfo : EIATTR_CBANK_PARAM_SIZE
	.align		4
.L_17:
        /*005c*/ 	.byte	0x03, 0x19
        /*005e*/ 	.short	0x0018


	//----- nvinfo : EIATTR_PARAM_CBANK
	.align		4
        /*0060*/ 	.byte	0x04, 0x0a
        /*0062*/ 	.short	(.L_19 - .L_18)
	.align		4
.L_18:
        /*0064*/ 	.word	index@(.nv.constant0.default_function_kernel0)
        /*0068*/ 	.short	0x0380
        /*006a*/ 	.short	0x0018


	//----- nvinfo : EIATTR_SW_WAR
	.align		4
.L_19:
        /*006c*/ 	.byte	0x04, 0x36
        /*006e*/ 	.short	(.L_21 - .L_20)
.L_20:
        /*0070*/ 	.word	0x00000008
.L_21:


//--------------------- .nv.callgraph             --------------------------
	.section	.nv.callgraph,"",@"SHT_CUDA_CALLGRAPH"
	.align	4
	.sectionentsize	8
	.align		4
        /*0000*/ 	.word	0x00000000
	.align		4
        /*0004*/ 	.word	0xffffffff
	.align		4
        /*0008*/ 	.word	0x00000000
	.align		4
        /*000c*/ 	.word	0xfffffffe
	.align		4
        /*0010*/ 	.word	0x00000000
	.align		4
        /*0014*/ 	.word	0xfffffffd
	.align		4
        /*0018*/ 	.word	0x00000000
	.align		4
        /*001c*/ 	.word	0xfffffffc


//--------------------- .text.default_function_kernel0 --------------------------
	.section	.text.default_function_kernel0,"ax",@progbits
	.align	128
        .global         default_function_kernel0
        .type           default_function_kernel0,@function
        .size           default_function_kernel0,(.L_x_74 - default_function_kernel0)
        .other          default_function_kernel0,@"STO_CUDA_ENTRY STV_DEFAULT"
default_function_kernel0:
.text.default_function_kernel0:
[----:B------:R-:W-:Y:S01]  /*0000*/  LDC R1, c[0x0][0x37c] ;  /* 0x0000df00ff017b82 */ /* 0x000fe20000000800 */
[----:B------:R-:W0:Y:S01]  /*0010*/  S2R R5, SR_TID.X ;  /* 0x0000000000057919 */ /* 0x000e220000002100 */
[----:B------:R-:W1:Y:S01]  /*0020*/  LDCU.64 UR6, c[0x0][0x358] ;  /* 0x00006b00ff0677ac */ /* 0x000e620008000a00 */
[----:B------:R-:W-:Y:S01]  /*0030*/  BSSY.RECONVERGENT B0, `(.L_x_0) ;  /* 0x000002d000007945 */ /* 0x000fe20003800200 */
[----:B------:R-:W-:Y:S01]  /*0040*/  HFMA2 R17, -RZ, RZ, 0, 0 ;  /* 0x00000000ff117431 */ /* 0x000fe200000001ff */
[----:B------:R-:W2:Y:S01]  /*0050*/  S2R R2, SR_TID.Y ;  /* 0x0000000000027919 */ /* 0x000ea20000002200 */
[----:B------:R-:W3:Y:S01]  /*0060*/  S2R R0, SR_CTAID.Y ;  /* 0x0000000000007919 */ /* 0x000ee20000002600 */
[----:B------:R-:W4:Y:S01]  /*0070*/  S2R R7, SR_CgaCtaId ;  /* 0x0000000000077919 */ /* 0x000f220000008800 */
[----:B0-----:R-:W-:-:S04]  /*0080*/  IMAD R3, R5, 0x16, RZ ;  /* 0x0000001605037824 */ /* 0x001fc800078e02ff */
[----:B--2---:R-:W-:Y:S02]  /*0090*/  IMAD R12, R2, 0xac, R3 ;  /* 0x000000ac020c7824 */ /* 0x004fe400078e0203 */
[----:B------:R-:W0:Y:S02]  /*00a0*/  S2R R3, SR_TID.Z ;  /* 0x0000000000037919 */ /* 0x000e240000002300 */
[C---:B------:R-:W-:Y:S01]  /*00b0*/  IMAD.HI.U32 R11, R12.reuse, 0xda740e, RZ ;  /* 0x00da740e0c0b7827 */ /* 0x040fe200078e00ff */
[C---:B------:R-:W-:Y:S02]  /*00c0*/  IADD3 R10, PT, PT, R12.reuse, 0x1, RZ ;  /* 0x000000010c0a7810 */ /* 0x040fe40007ffe0ff */
[----:B------:R-:W-:Y:S01]  /*00d0*/  IADD3 R15, PT, PT, R12, 0x2, RZ ;  /* 0x000000020c0f7810 */ /* 0x000fe20007ffe0ff */
[----:B------:R-:W-:Y:S02]  /*00e0*/  IMAD R4, R11, -0x12c, R12 ;  /* 0xfffffed40b047824 */ /* 0x000fe400078e020c */
[----:B---3--:R-:W-:-:S02]  /*00f0*/  IMAD R8, R0, 0x1c, RZ ;  /* 0x0000001c00087824 */ /* 0x008fc400078e02ff */
[----:B------:R-:W-:Y:S01]  /*0100*/  IMAD.HI.U32 R21, R10, 0xda740e, RZ ;  /* 0x00da740e0a157827 */ /* 0x000fe200078e00ff */
[----:B------:R-:W-:-:S03]  /*0110*/  LOP3.LUT R4, R4, 0xffff, RZ, 0xc0, !PT ;  /* 0x0000ffff04047812 */ /* 0x000fc600078ec0ff */
[----:B------:R-:W-:Y:S02]  /*0120*/  IMAD R6, R21, -0x12c, R10 ;  /* 0xfffffed415067824 */ /* 0x000fe400078e020a */
[----:B------:R-:W-:-:S03]  /*0130*/  IMAD R4, R4, 0x199a, RZ ;  /* 0x0000199a04047824 */ /* 0x000fc600078e02ff */
[----:B------:R-:W-:Y:S02]  /*0140*/  LOP3.LUT R14, R6, 0xffff, RZ, 0xc0, !PT ;  /* 0x0000ffff060e7812 */ /* 0x000fe400078ec0ff */
[----:B------:R-:W-:Y:S02]  /*0150*/  SHF.R.U32.HI R13, RZ, 0x10, R4 ;  /* 0x00000010ff0d7819 */ /* 0x000fe40000011604 */
[----:B------:R-:W-:Y:S01]  /*0160*/  MOV R4, 0x400 ;  /* 0x0000040000047802 */ /* 0x000fe20000000f00 */
[----:B------:R-:W-:Y:S01]  /*0170*/  IMAD R18, R14, 0x199a, RZ ;  /* 0x0000199a0e127824 */ /* 0x000fe200078e02ff */
[CC--:B------:R-:W-:Y:S02]  /*0180*/  LOP3.LUT P0, RZ, R8.reuse, R13.reuse, RZ, 0xfc, !PT ;  /* 0x0000000d08ff7212 */ /* 0x0c0fe4000780fcff */
[----:B------:R-:W-:Y:S02]  /*0190*/  IADD3 R9, PT, PT, R8, R13, RZ ;  /* 0x0000000d08097210 */ /* 0x000fe40007ffe0ff */
[----:B----4-:R-:W-:-:S02]  /*01a0*/  LEA R26, R7, R4, 0x18 ;  /* 0x00000004071a7211 */ /* 0x010fc400078ec0ff */
[----:B------:R-:W-:Y:S01]  /*01b0*/  ISETP.GT.U32.OR P0, PT, R9, 0x38, !P0 ;  /* 0x000000380900780c */ /* 0x000fe20004704470 */
[----:B0-----:R-:W-:-:S04]  /*01c0*/  IMAD R9, R3, 0x4b0, R12 ;  /* 0x000004b003097824 */ /* 0x001fc800078e020c */
[----:B------:R-:W-:-:S08]  /*01d0*/  IMAD R6, R9, 0x4, R26 ;  /* 0x0000000409067824 */ /* 0x000fd000078e021a */
[----:B-1----:R-:W-:Y:S05]  /*01e0*/  @P0 BRA `(.L_x_1) ;  /* 0x0000000000440947 */ /* 0x002fea0003800000 */
[----:B------:R-:W0:Y:S01]  /*01f0*/  S2UR UR4, SR_CTAID.X ;  /* 0x00000000000479c3 */ /* 0x000e220000002500 */
[----:B------:R-:W-:-:S04]  /*0200*/  IMAD.HI.U32 R19, R12, 0x1999999a, RZ ;  /* 0x1999999a0c137827 */ /* 0x000fc800078e00ff */
[----:B------:R-:W-:Y:S01]  /*0210*/  IMAD R19, R19, -0xa, R12 ;  /* 0xfffffff613137824 */ /* 0x000fe200078e020c */
[----:B0-----:R-:W-:-:S06]  /*0220*/  USHF.L.U32 UR4, UR4, 0x3, URZ ;  /* 0x0000000304047899 */ /* 0x001fcc00080006ff */
[C---:B------:R-:W-:Y:S02]  /*0230*/  LOP3.LUT P0, RZ, R19.reuse, UR4, RZ, 0xfc, !PT ;  /* 0x0000000413ff7c12 */ /* 0x040fe4000f80fcff */
[----:B------:R-:W-:-:S04]  /*0240*/  IADD3 R19, PT, PT, R19, UR4, RZ ;  /* 0x0000000413137c10 */ /* 0x000fc8000fffe0ff */
[----:B------:R-:W-:-:S13]  /*0250*/  ISETP.GT.U32.OR P0, PT, R19, 0x38, !P0 ;  /* 0x000000381300780c */ /* 0x000fda0004704470 */
[----:B------:R-:W-:Y:S05]  /*0260*/  @P0 BRA `(.L_x_1) ;  /* 0x0000000000240947 */ /* 0x000fea0003800000 */
[----:B------:R-:W0:Y:S01]  /*0270*/  S2R R23, SR_TID.Z ;  /* 0x0000000000177919 */ /* 0x000e220000002300 */
[----:B------:R-:W1:Y:S01]  /*0280*/  LDC.64 R16, c[0x0][0x380] ;  /* 0x0000e000ff107b82 */ /* 0x000e620000000a00 */
[----:B0-----:R-:W-:-:S05]  /*0290*/  LEA R14, R23, R0, 0x3 ;  /* 0x00000000170e7211 */ /* 0x001fca00078e18ff */
[----:B------:R-:W-:-:S04]  /*02a0*/  IMAD R14, R14, 0x620, R19 ;  /* 0x000006200e0e7824 */ /* 0x000fc800078e0213 */
[----:B------:R-:W-:-:S04]  /*02b0*/  IMAD R14, R11, 0xc40, R14 ;  /* 0x00000c400b0e7824 */ /* 0x000fc800078e020e */
[----:B------:R-:W-:-:S04]  /*02c0*/  IMAD R14, R13, 0x38, R14 ;  /* 0x000000380d0e7824 */ /* 0x000fc800078e020e */
[----:B------:R-:W-:-:S04]  /*02d0*/  VIADD R11, R14, 0xffffffc7 ;  /* 0xffffffc70e0b7836 */ /* 0x000fc80000000000 */
[----:B-1----:R-:W-:-:S06]  /*02e0*/  IMAD.WIDE R16, R11, 0x4, R16 ;  /* 0x000000040b107825 */ /* 0x002fcc00078e0210 */
[----:B------:R0:W5:Y:S02]  /*02f0*/  LDG.E.CONSTANT R17, desc[UR6][R16.64] ;  /* 0x0000000610117981 */ /* 0x000164000c1e9900 */
.L_x_1:
[----:B------:R-:W-:Y:S05]  /*0300*/  BSYNC.RECONVERGENT B0 ;  /* 0x0000000000007941 */ /* 0x000fea0003800200 */
.L_x_0:
[----:B------:R-:W-:Y:S01]  /*0310*/  SHF.R.U32.HI R11, RZ, 0x10, R18 ;  /* 0x00000010ff0b7819 */ /* 0x000fe20000011612 */
[----:B-----5:R1:W-:Y:S01]  /*0320*/  STS [R6], R17 ;  /* 0x0000001106007388 */ /* 0x0203e20000000800 */
[----:B------:R-:W-:Y:S01]  /*0330*/  IMAD.HI.U32 R20, R15, 0xda740e, RZ ;  /* 0x00da740e0f147827 */ /* 0x000fe200078e00ff */
[----:B------:R-:W-:Y:S01]  /*0340*/  BSSY.RECONVERGENT B0, `(.L_x_2) ;  /* 0x0000018000007945 */ /* 0x000fe20003800200 */
[CC--:B------:R-:W-:Y:S02]  /*0350*/  LOP3.LUT P0, RZ, R8.reuse, R11.reuse, RZ, 0xfc, !PT ;  /* 0x0000000b08ff7212 */ /* 0x0c0fe4000780fcff */
[----:B------:R-:W-:Y:S01]  /*0360*/  IADD3 R13, PT, PT, R8, R11, RZ ;  /* 0x0000000b080d7210 */ /* 0x000fe20007ffe0ff */
[----:B------:R-:W-:Y:S01]  /*0370*/  IMAD R14, R20, -0x12c, R15 ;  /* 0xfffffed4140e7824 */ /* 0x000fe200078e020f */
[----:B0-----:R-:W-:Y:S02]  /*0380*/  IADD3 R16, PT, PT, R12, 0x3, RZ ;  /* 0x000000030c107810 */ /* 0x001fe40007ffe0ff */
[----:B------:R-:W-:-:S02]  /*0390*/  ISETP.GT.U32.OR P0, PT, R13, 0x38, !P0 ;  /* 0x000000380d00780c */ /* 0x000fc40004704470 */
[----:B------:R-:W-:Y:S02]  /*03a0*/  LOP3.LUT R14, R14, 0xffff, RZ, 0xc0, !PT ;  /* 0x0000ffff0e0e7812 */ /* 0x000fe400078ec0ff */
[----:B------:R-:W-:-:S03]  /*03b0*/  MOV R19, RZ ;  /* 0x000000ff00137202 */ /* 0x000fc60000000f00 */
[----:B------:R-:W-:-:S06]  /*03c0*/  IMAD R22, R14, 0x199a, RZ ;  /* 0x0000199a0e167824 */ /* 0x000fcc00078e02ff */
[----:B-1----:R-:W-:Y:S05]  /*03d0*/  @P0 BRA `(.L_x_3) ;  /* 0x0000000000380947 */ /* 0x002fea0003800000 */
[----:B------:R-:W0:Y:S01]  /*03e0*/  S2R R14, SR_CTAID.X ;  /* 0x00000000000e7919 */ /* 0x000e220000002500 */
[----:B------:R-:W-:-:S04]  /*03f0*/  IMAD.HI.U32 R13, R10, 0x1999999a, RZ ;  /* 0x1999999a0a0d7827 */ /* 0x000fc800078e00ff */
[----:B------:R-:W-:-:S04]  /*0400*/  IMAD R13, R13, -0xa, R10 ;  /* 0xfffffff60d0d7824 */ /* 0x000fc800078e020a */
[----:B0-----:R-:W-:-:S05]  /*0410*/  IMAD R13, R14, 0x8, R13 ;  /* 0x000000080e0d7824 */ /* 0x001fca00078e020d */
[----:B------:R-:W-:-:S13]  /*0420*/  ISETP.GT.U32.AND P0, PT, R13, 0x38, PT ;  /* 0x000000380d00780c */ /* 0x000fda0003f04070 */
[----:B------:R-:W-:Y:S05]  /*0430*/  @P0 BRA `(.L_x_3) ;  /* 0x0000000000200947 */ /* 0x000fea0003800000 */
[----:B------:R-:W0:Y:S01]  /*0440*/  LDC.64 R18, c[0x0][0x380] ;  /* 0x0000e000ff127b82 */ /* 0x000e220000000a00 */
[----:B------:R-:W-:-:S05]  /*0450*/  LEA R14, R3, R0, 0x3 ;  /* 0x00000000030e7211 */ /* 0x000fca00078e18ff */
[----:B------:R-:W-:-:S04]  /*0460*/  IMAD R14, R14, 0x620, R13 ;  /* 0x000006200e0e7824 */ /* 0x000fc800078e020d */
[----:B------:R-:W-:-:S04]  /*0470*/  IMAD R14, R21, 0xc40, R14 ;  /* 0x00000c40150e7824 */ /* 0x000fc800078e020e */
[----:B------:R-:W-:-:S05]  /*0480*/  IMAD R14, R11, 0x38, R14 ;  /* 0x000000380b0e7824 */ /* 0x000fca00078e020e */
[----:B------:R-:W-:-:S05]  /*0490*/  IADD3 R11, PT, PT, R14, -0x39, RZ ;  /* 0xffffffc70e0b7810 */ /* 0x000fca0007ffe0ff */
[----:B0-----:R-:W-:-:S06]  /*04a0*/  IMAD.WIDE R18, R11, 0x4, R18 ;  /* 0x000000040b127825 */ /* 0x001fcc00078e0212 */
[----:B------:R0:W5:Y:S02]  /*04b0*/  LDG.E.CONSTANT R19, desc[UR6][R18.64] ;  /* 0x0000000612137981 */ /* 0x000164000c1e9900 */
.L_x_3:
[----:B------:R-:W-:Y:S05]  /*04c0*/  BSYNC.RECONVERGENT B0 ;  /* 0x0000000000007941 */ /* 0x000fea0003800200 */
.L_x_2:
[----:B------:R-:W-:Y:S01]  /*04d0*/  SHF.R.U32.HI R11, RZ, 0x10, R22 ;  /* 0x00000010ff0b7819 */ /* 0x000fe20000011616 */
[----:B-----5:R1:W-:Y:S01]  /*04e0*/  STS [R6+0x4], R19 ;  /* 0x0000041306007388 */ /* 0x0203e20000000800 */
[----:B------:R-:W-:Y:S01]  /*04f0*/  IMAD.HI.U32 R21, R16, 0xda740e, RZ ;  /* 0x00da740e10157827 */ /* 0x000fe200078e00ff */
[----:B------:R-:W-:Y:S01]  /*0500*/  BSSY.RECONVERGENT B0, `(.L_x_4) ;  /* 0x000001a000007945 */ /* 0x000fe20003800200 */
[CC--:B------:R-:W-:Y:S02]  /*0510*/  LOP3.LUT P0, RZ, R8.reuse, R11.reuse, RZ, 0xfc, !PT ;  /* 0x0000000b08ff7212 */ /* 0x0c0fe4000780fcff */
[----:B------:R-:W-:Y:S01]  /*0520*/  HFMA2 R17, -RZ, RZ, 0, 0 ;  /* 0x00000000ff117431 */ /* 0x000fe200000001ff */
[----:B------:R-:W-:Y:S01]  /*0530*/  IADD3 R13, PT, PT, R8, R11, RZ ;  /* 0x0000000b080d7210 */ /* 0x000fe20007ffe0ff */
[----:B------:R-:W-:-:S03]  /*0540*/  IMAD R14, R21, -0x12c, R16 ;  /* 0xfffffed4150e7824 */ /* 0x000fc600078e0210 */
[----:B------:R-:W-:Y:S01]  /*0550*/  ISETP.GT.U32.OR P0, PT, R13, 0x38, !P0 ;  /* 0x000000380d00780c */ /* 0x000fe20004704470 */
[----:B------:R-:W-:Y:S01]  /*0560*/  VIADD R13, R12, 0x4 ;  /* 0x000000040c0d7836 */ /* 0x000fe20000000000 */
[----:B------:R-:W-:-:S05]  /*0570*/  LOP3.LUT R14, R14, 0xffff, RZ, 0xc0, !PT ;  /* 0x0000ffff0e0e7812 */ /* 0x000fca00078ec0ff */
[----:B------:R-:W-:-:S06]  /*0580*/  IMAD R22, R14, 0x199a, RZ ;  /* 0x0000199a0e167824 */ /* 0x000fcc00078e02ff */
[----:B-1----:R-:W-:Y:S05]  /*0590*/  @P0 BRA `(.L_x_5) ;  /* 0x0000000000400947 */ /* 0x002fea0003800000 */
[----:B------:R-:W1:Y:S01]  /*05a0*/  S2UR UR4, SR_CTAID.X ;  /* 0x00000000000479c3 */ /* 0x000e620000002500 */
[----:B------:R-:W-:-:S04]  /*05b0*/  IMAD.HI.U32 R14, R15, 0x1999999a, RZ ;  /* 0x1999999a0f0e7827 */ /* 0x000fc800078e00ff */
[----:B------:R-:W-:Y:S01]  /*05c0*/  IMAD R14, R14, -0xa, R15 ;  /* 0xfffffff60e0e7824 */ /* 0x000fe200078e020f */
[----:B-1----:R-:W-:-:S06]  /*05d0*/  USHF.L.U32 UR4, UR4, 0x3, URZ ;  /* 0x0000000304047899 */ /* 0x002fcc00080006ff */
[C---:B------:R-:W-:Y:S02]  /*05e0*/  LOP3.LUT P0, RZ, R14.reuse, UR4, RZ, 0xfc, !PT ;  /* 0x000000040eff7c12 */ /* 0x040fe4000f80fcff */
[----:B------:R-:W-:-:S04]  /*05f0*/  IADD3 R14, PT, PT, R14, UR4, RZ ;  /* 0x000000040e0e7c10 */ /* 0x000fc8000fffe0ff */
[----:B------:R-:W-:-:S13]  /*0600*/  ISETP.GT.U32.OR P0, PT, R14, 0x38, !P0 ;  /* 0x000000380e00780c */ /* 0x000fda0004704470 */
[----:B------:R-:W-:Y:S05]  /*0610*/  @P0 BRA `(.L_x_5) ;  /* 0x0000000000200947 */ /* 0x000fea0003800000 */
[----:B0-----:R-:W0:Y:S01]  /*0620*/  LDC.64 R18, c[0x0][0x380] ;  /* 0x0000e000ff127b82 */ /* 0x001e220000000a00 */
[----:B------:R-:W-:-:S05]  /*0630*/  LEA R17, R3, R0, 0x3 ;  /* 0x0000000003117211 */ /* 0x000fca00078e18ff */
[----:B------:R-:W-:-:S04]  /*0640*/  IMAD R17, R17, 0x620, R14 ;  /* 0x0000062011117824 */ /* 0x000fc800078e020e */
[----:B------:R-:W-:-:S04]  /*0650*/  IMAD R20, R20, 0xc40, R17 ;  /* 0x00000c4014147824 */ /* 0x000fc800078e0211 */
[----:B------:R-:W-:-:S04]  /*0660*/  IMAD R20, R11, 0x38, R20 ;  /* 0x000000380b147824 */ /* 0x000fc800078e0214 */
[----:B------:R-:W-:-:S04]  /*0670*/  VIADD R11, R20, 0xffffffc7 ;  /* 0xffffffc7140b7836 */ /* 0x000fc80000000000 */
[----:B0-----:R-:W-:-:S05]  /*0680*/  IMAD.WIDE R18, R11, 0x4, R18 ;  /* 0x000000040b127825 */ /* 0x001fca00078e0212 */
[----:B------:R1:W5:Y:S02]  /*0690*/  LDG.E.CONSTANT R17, desc[UR6][R18.64] ;  /* 0x0000000612117981 */ /* 0x000364000c1e9900 */
.L_x_5:
[----:B------:R-:W-:Y:S05]  /*06a0*/  BSYNC.RECONVERGENT B0 ;  /* 0x0000000000007941 */ /* 0x000fea0003800200 */
.L_x_4:
[----:B------:R-:W-:Y:S01]  /*06b0*/  SHF.R.U32.HI R11, RZ, 0x10, R22 ;  /* 0x00000010ff0b7819 */ /* 0x000fe20000011616 */
[----:B-----5:R2:W-:Y:S01]  /*06c0*/  STS [R6+0x8], R17 ;  /* 0x0000081106007388 */ /* 0x0205e20000000800 */
[----:B------:R-:W-:Y:S01]  /*06d0*/  IMAD.HI.U32 R22, R13, 0xda740e, RZ ;  /* 0x00da740e0d167827 */ /* 0x000fe200078e00ff */
[----:B------:R-:W-:Y:S01]  /*06e0*/  BSSY.RECONVERGENT B0, `(.L_x_6) ;  /* 0x0000018000007945 */ /* 0x000fe20003800200 */
[CC--:B------:R-:W-:Y:S02]  /*06f0*/  LOP3.LUT P0, RZ, R8.reuse, R11.reuse, RZ, 0xfc, !PT ;  /* 0x0000000b08ff7212 */ /* 0x0c0fe4000780fcff */
[----:B------:R-:W-:Y:S01]  /*0700*/  IADD3 R14, PT, PT, R8, R11, RZ ;  /* 0x0000000b080e7210 */ /* 0x000fe20007ffe0ff */
[----:B01----:R-:W-:Y:S01]  /*0710*/  IMAD R18, R22, -0x12c, R13 ;  /* 0xfffffed416127824 */ /* 0x003fe200078e020d */
[----:B------:R-:W-:Y:S02]  /*0720*/  MOV R19, RZ ;  /* 0x000000ff00137202 */ /* 0x000fe40000000f00 */
[----:B------:R-:W-:-:S02]  /*0730*/  ISETP.GT.U32.OR P0, PT, R14, 0x38, !P0 ;  /* 0x000000380e00780c */ /* 0x000fc40004704470 */
[----:B------:R-:W-:Y:S02]  /*0740*/  LOP3.LUT R18, R18, 0xffff, RZ, 0xc0, !PT ;  /* 0x0000ffff12127812 */ /* 0x000fe400078ec0ff */
[----:B------:R-:W-:-:S03]  /*0750*/  IADD3 R14, PT, PT, R12, 0x5, RZ ;  /* 0x000000050c0e7810 */ /* 0x000fc60007ffe0ff */
[----:B------:R-:W-:-:S06]  /*0760*/  IMAD R23, R18, 0x199a, RZ ;  /* 0x0000199a12177824 */ /* 0x000fcc00078e02ff */
[----:B--2---:R-:W-:Y:S05]  /*0770*/  @P0 BRA `(.L_x_7) ;  /* 0x0000000000380947 */ /* 0x004fea0003800000 */
[----:B------:R-:W0:Y:S01]  /*0780*/  S2R R18, SR_CTAID.X ;  /* 0x0000000000127919 */ /* 0x000e220000002500 */
[----:B------:R-:W-:-:S04]  /*0790*/  IMAD.HI.U32 R17, R16, 0x1999999a, RZ ;  /* 0x1999999a10117827 */ /* 0x000fc800078e00ff */
[----:B------:R-:W-:-:S05]  /*07a0*/  IMAD R17, R17, -0xa, R16 ;  /* 0xfffffff611117824 */ /* 0x000fca00078e0210 */
[----:B0-----:R-:W-:-:S04]  /*07b0*/  LEA R17, R18, R17, 0x3 ;  /* 0x0000001112117211 */ /* 0x001fc800078e18ff */
[----:B------:R-:W-:-:S13]  /*07c0*/  ISETP.GT.U32.AND P0, PT, R17, 0x38, PT ;  /* 0x000000381100780c */ /* 0x000fda0003f04070 */
[----:B------:R-:W-:Y:S05]  /*07d0*/  @P0 BRA `(.L_x_7) ;  /* 0x0000000000200947 */ /* 0x000fea0003800000 */
[----:B------:R-:W0:Y:S01]  /*07e0*/  LDC.64 R18, c[0x0][0x380] ;  /* 0x0000e000ff127b82 */ /* 0x000e220000000a00 */
[----:B------:R-:W-:-:S04]  /*07f0*/  IMAD R20, R3, 0x8, R0 ;  /* 0x0000000803147824 */ /* 0x000fc800078e0200 */
[----:B------:R-:W-:-:S04]  /*0800*/  IMAD R20, R20, 0x620, R17 ;  /* 0x0000062014147824 */ /* 0x000fc800078e0211 */
[----:B------:R-:W-:-:S04]  /*0810*/  IMAD R20, R21, 0xc40, R20 ;  /* 0x00000c4015147824 */ /* 0x000fc800078e0214 */
[----:B------:R-:W-:-:S05]  /*0820*/  IMAD R20, R11, 0x38, R20 ;  /* 0x000000380b147824 */ /* 0x000fca00078e0214 */
[----:B------:R-:W-:-:S05]  /*0830*/  IADD3 R11, PT, PT, R20, -0x39, RZ ;  /* 0xffffffc7140b7810 */ /* 0x000fca0007ffe0ff */
[----:B0-----:R-:W-:-:S06]  /*0840*/  IMAD.WIDE R18, R11, 0x4, R18 ;  /* 0x000000040b127825 */ /* 0x001fcc00078e0212 */
[----:B------:R0:W5:Y:S02]  /*0850*/  LDG.E.CONSTANT R19, desc[UR6][R18.64] ;  /* 0x0000000612137981 */ /* 0x000164000c1e9900 */
.L_x_7:
[----:B------:R-:W-:Y:S05]  /*0860*/  BSYNC.RECONVERGENT B0 ;  /* 0x0000000000007941 */ /* 0x000fea0003800200 */
.L_x_6:
[----:B------:R-:W-:Y:S01]  /*0870*/  SHF.R.U32.HI R17, RZ, 0x10, R23 ;  /* 0x00000010ff117819 */ /* 0x000fe20000011617 */
[----:B-----5:R1:W-:Y:S01]  /*0880*/  STS [R6+0xc], R19 ;  /* 0x00000c1306007388 */ /* 0x0203e20000000800 */
[----:B------:R-:W-:Y:S01]  /*0890*/  IMAD.HI.U32 R23, R14, 0xda740e, RZ ;  /* 0x00da740e0e177827 */ /* 0x000fe200078e00ff */
[----:B------:R-:W-:Y:S01]  /*08a0*/  BSSY.RECONVERGENT B0, `(.L_x_8) ;  /* 0x000001a000007945 */ /* 0x000fe20003800200 */
[CC--:B------:R-:W-:Y:S02]  /*08b0*/  LOP3.LUT P0, RZ, R8.reuse, R17.reuse, RZ, 0xfc, !PT ;  /* 0x0000001108ff7212 */ /* 0x0c0fe4000780fcff */
[----:B------:R-:W-:Y:S01]  /*08c0*/  HFMA2 R21, -RZ, RZ, 0, 0 ;  /* 0x00000000ff157431 */ /* 0x000fe200000001ff */
[----:B------:R-:W-:Y:S01]  /*08d0*/  IADD3 R11, PT, PT, R8, R17, RZ ;  /* 0x00000011080b7210 */ /* 0x000fe20007ffe0ff */
[----:B0-----:R-:W-:-:S03]  /*08e0*/  IMAD R18, R23, -0x12c, R14 ;  /* 0xfffffed417127824 */ /* 0x001fc600078e020e */
[----:B------:R-:W-:Y:S02]  /*08f0*/  ISETP.GT.U32.OR P0, PT, R11, 0x38, !P0 ;  /* 0x000000380b00780c */ /* 0x000fe40004704470 */
[----:B------:R-:W-:Y:S02]  /*0900*/  LOP3.LUT R18, R18, 0xffff, RZ, 0xc0, !PT ;  /* 0x0000ffff12127812 */ /* 0x000fe400078ec0ff */
[----:B------:R-:W-:-:S03]  /*0910*/  IADD3 R11, PT, PT, R12, 0x6, RZ ;  /* 0x000000060c0b7810 */ /* 0x000fc60007ffe0ff */
[----:B------:R-:W-:-:S06]  /*0920*/  IMAD R25, R18, 0x199a, RZ ;  /* 0x0000199a12197824 */ /* 0x000fcc00078e02ff */
[----:B-1----:R-:W-:Y:S05]  /*0930*/  @P0 BRA `(.L_x_9) ;  /* 0x0000000000400947 */ /* 0x002fea0003800000 */
[----:B------:R-:W0:Y:S01]  /*0940*/  S2UR UR4, SR_CTAID.X ;  /* 0x00000000000479c3 */ /* 0x000e220000002500 */
[----:B------:R-:W-:-:S04]  /*0950*/  IMAD.HI.U32 R18, R13, 0x1999999a, RZ ;  /* 0x1999999a0d127827 */ /* 0x000fc800078e00ff */
[----:B------:R-:W-:Y:S01]  /*0960*/  IMAD R18, R18, -0xa, R13 ;  /* 0xfffffff612127824 */ /* 0x000fe200078e020d */
[----:B0-----:R-:W-:-:S06]  /*0970*/  USHF.L.U32 UR4, UR4, 0x3, URZ ;  /* 0x0000000304047899 */ /* 0x001fcc00080006ff */
[C---:B------:R-:W-:Y:S01]  /*0980*/  VIADD R20, R18.reuse, UR4 ;  /* 0x0000000412147c36 */ /* 0x040fe20008000000 */
[----:B------:R-:W-:-:S04]  /*0990*/  LOP3.LUT P0, RZ, R18, UR4, RZ, 0xfc, !PT ;  /* 0x0000000412ff7c12 */ /* 0x000fc8000f80fcff */
[----:B------:R-:W-:-:S13]  /*09a0*/  ISETP.GT.U32.OR P0, PT, R20, 0x38, !P0 ;  /* 0x000000381400780c */ /* 0x000fda0004704470 */
[----:B------:R-:W-:Y:S05]  /*09b0*/  @P0 BRA `(.L_x_9) ;  /* 0x0000000000200947 */ /* 0x000fea0003800000 */
[----:B------:R-:W0:Y:S01]  /*09c0*/  LDC.64 R18, c[0x0][0x380] ;  /* 0x0000e000ff127b82 */ /* 0x000e220000000a00 */
[----:B------:R-:W-:-:S05]  /*09d0*/  LEA R21, R3, R0, 0x3 ;  /* 0x0000000003157211 */ /* 0x000fca00078e18ff */
[----:B------:R-:W-:-:S04]  /*09e0*/  IMAD R21, R21, 0x620, R20 ;  /* 0x0000062015157824 */ /* 0x000fc800078e0214 */
[----:B------:R-:W-:-:S04]  /*09f0*/  IMAD R22, R22, 0xc40, R21 ;  /* 0x00000c4016167824 */ /* 0x000fc800078e0215 */
[----:B------:R-:W-:-:S05]  /*0a00*/  IMAD R22, R17, 0x38, R22 ;  /* 0x0000003811167824 */ /* 0x000fca00078e0216 */
[----:B------:R-:W-:-:S05]  /*0a10*/  IADD3 R17, PT, PT, R22, -0x39, RZ ;  /* 0xffffffc716117810 */ /* 0x000fca0007ffe0ff */
[----:B0-----:R-:W-:-:S05]  /*0a20*/  IMAD.WIDE R18, R17, 0x4, R18 ;  /* 0x0000000411127825 */ /* 0x001fca00078e0212 */
[----:B------:R0:W5:Y:S02]  /*0a30*/  LDG.E.CONSTANT R21, desc[UR6][R18.64] ;  /* 0x0000000612157981 */ /* 0x000164000c1e9900 */
.L_x_9:
[----:B------:R-:W-:Y:S05]  /*0a40*/  BSYNC.RECONVERGENT B0 ;  /* 0x0000000000007941 */ /* 0x000fea0003800200 */
.L_x_8:
[----:B------:R-:W-:Y:S01]  /*0a50*/  SHF.R.U32.HI R25, RZ, 0x10, R25 ;  /* 0x00000010ff197819 */ /* 0x000fe20000011619 */
[----:B-----5:R1:W-:Y:S01]  /*0a60*/  STS [R6+0x10], R21 ;  /* 0x0000101506007388 */ /* 0x0203e20000000800 */
[----:B------:R-:W-:Y:S01]  /*0a70*/  IMAD.HI.U32 R22, R11, 0xda740e, RZ ;  /* 0x00da740e0b167827 */ /* 0x000fe200078e00ff */
[----:B------:R-:W-:Y:S01]  /*0a80*/  BSSY.RECONVERGENT B0, `(.L_x_10) ;  /* 0x0000018000007945 */ /* 0x000fe20003800200 */
[CC--:B------:R-:W-:Y:S02]  /*0a90*/  LOP3.LUT P0, RZ, R8.reuse, R25.reuse, RZ, 0xfc, !PT ;  /* 0x0000001908ff7212 */ /* 0x0c0fe4000780fcff */
[----:B------:R-:W-:Y:S01]  /*0aa0*/  IADD3 R17, PT, PT, R8, R25, RZ ;  /* 0x0000001908117210 */ /* 0x000fe20007ffe0ff */
[----:B0-----:R-:W-:Y:S02]  /*0ab0*/  IMAD R18, R22, -0x12c, R11 ;  /* 0xfffffed416127824 */ /* 0x001fe400078e020b */
[----:B------:R-:W-:Y:S01]  /*0ac0*/  IMAD.MOV.U32 R19, RZ, RZ, RZ ;  /* 0x000000ffff137224 */ /* 0x000fe200078e00ff */
[----:B------:R-:W-:-:S02]  /*0ad0*/  ISETP.GT.U32.OR P0, PT, R17, 0x38, !P0 ;  /* 0x000000381100780c */ /* 0x000fc40004704470 */
[----:B------:R-:W-:Y:S02]  /*0ae0*/  LOP3.LUT R18, R18, 0xffff, RZ, 0xc0, !PT ;  /* 0x0000ffff12127812 */ /* 0x000fe400078ec0ff */
[----:B------:R-:W-:-:S03]  /*0af0*/  IADD3 R17, PT, PT, R12, 0x7, RZ ;  /* 0x000000070c117810 */ /* 0x000fc60007ffe0ff */
[----:B------:R-:W-:-:S06]  /*0b00*/  IMAD R24, R18, 0x199a, RZ ;  /* 0x0000199a12187824 */ /* 0x000fcc00078e02ff */
[----:B-1----:R-:W-:Y:S05]  /*0b10*/  @P0 BRA `(.L_x_11) ;  /* 0x0000000000380947 */ /* 0x002fea0003800000 */
[----:B------:R-:W0:Y:S01]  /*0b20*/  S2R R18, SR_CTAID.X ;  /* 0x0000000000127919 */ /* 0x000e220000002500 */
[----:B------:R-:W-:-:S04]  /*0b30*/  IMAD.HI.U32 R21, R14, 0x1999999a, RZ ;  /* 0x1999999a0e157827 */ /* 0x000fc800078e00ff */
[----:B------:R-:W-:-:S05]  /*0b40*/  IMAD R21, R21, -0xa, R14 ;  /* 0xfffffff615157824 */ /* 0x000fca00078e020e */
[----:B0-----:R-:W-:-:S04]  /*0b50*/  LEA R21, R18, R21, 0x3 ;  /* 0x0000001512157211 */ /* 0x001fc800078e18ff */
        /* <DEDUP_REMOVED lines=10> */
.L_x_11:
[----:B------:R-:W-:Y:S05]  /*0c00*/  BSYNC.RECONVERGENT B0 ;  /* 0x0000000000007941 */ /* 0x000fea0003800200 */
.L_x_10:
[----:B------:R-:W-:Y:S01]  /*0c10*/  SHF.R.U32.HI R23, RZ, 0x10, R24 ;  /* 0x00000010ff177819 */ /* 0x000fe20000011618 */
[----:B-----5:R1:W-:Y:S01]  /*0c20*/  STS [R6+0x14], R19 ;  /* 0x0000141306007388 */ /* 0x0203e20000000800 */
[----:B------:R-:W-:Y:S01]  /*0c30*/  IMAD.HI.U32 R24, R17, 0xda740e, RZ ;  /* 0x00da740e11187827 */ /* 0x000fe200078e00ff */
[----:B------:R-:W-:Y:S01]  /*0c40*/  BSSY.RECONVERGENT B0, `(.L_x_12) ;  /* 0x000001a000007945 */ /* 0x000fe20003800200 */
[CC--:B------:R-:W-:Y:S02]  /*0c50*/  LOP3.LUT P0, RZ, R8.reuse, R23.reuse, RZ, 0xfc, !PT ;  /* 0x0000001708ff7212 */ /* 0x0c0fe4000780fcff */
[----:B0-----:R-:W-:Y:S01]  /*0c60*/  IADD3 R18, PT, PT, R8, R23, RZ ;  /* 0x0000001708127210 */ /* 0x001fe20007ffe0ff */
[----:B------:R-:W-:Y:S01]  /*0c70*/  IMAD R20, R24, -0x12c, R17 ;  /* 0xfffffed418147824 */ /* 0x000fe200078e0211 */
[----:B------:R-:W-:Y:S02]  /*0c80*/  MOV R21, RZ ;  /* 0x000000ff00157202 */ /* 0x000fe40000000f00 */
[----:B------:R-:W-:Y:S01]  /*0c90*/  ISETP.GT.U32.OR P0, PT, R18, 0x38, !P0 ;  /* 0x000000381200780c */ /* 0x000fe20004704470 */
[----:B------:R-:W-:Y:S01]  /*0ca0*/  VIADD R18, R12, 0x8 ;  /* 0x000000080c127836 */ /* 0x000fe20000000000 */
[----:B------:R-:W-:-:S05]  /*0cb0*/  LOP3.LUT R20, R20, 0xffff, RZ, 0xc0, !PT ;  /* 0x0000ffff14147812 */ /* 0x000fca00078ec0ff */
[----:B------:R-:W-:-:S06]  /*0cc0*/  IMAD R25, R20, 0x199a, RZ ;  /* 0x0000199a14197824 */ /* 0x000fcc00078e02ff */
        /* <DEDUP_REMOVED lines=17> */
.L_x_13:
[----:B------:R-:W-:Y:S05]  /*0de0*/  BSYNC.RECONVERGENT B0 ;  /* 0x0000000000007941 */ /* 0x000fea0003800200 */
.L_x_12:
[----:B------:R-:W-:Y:S01]  /*0df0*/  SHF.R.U32.HI R25, RZ, 0x10, R25 ;  /* 0x00000010ff197819 */ /* 0x000fe20000011619 */
[----:B-----5:R1:W-:Y:S01]  /*0e00*/  STS [R6+0x18], R21 ;  /* 0x0000181506007388 */ /* 0x0203e20000000800 */
[----:B------:R-:W-:Y:S01]  /*0e10*/  IMAD.HI.U32 R23, R18, 0xda740e, RZ ;  /* 0x00da740e12177827 */ /* 0x000fe200078e00ff */
[----:B------:R-:W-:Y:S01]  /*0e20*/  BSSY.RECONVERGENT B0, `(.L_x_14) ;  /* 0x0000018000007945 */ /* 0x000fe20003800200 */
[C---:B------:R-:W-:Y:S02]  /*0e30*/  LOP3.LUT P0, RZ, R8.reuse, R25, RZ, 0xfc, !PT ;  /* 0x0000001908ff7212 */ /* 0x040fe4000780fcff */
[----:B------:R-:W-:Y:S02]  /*0e40*/  HFMA2 R27, -RZ, RZ, 0, 0 ;  /* 0x00000000ff1b7431 */ /* 0x000fe400000001ff */
[----:B------:R-:W-:Y:S02]  /*0e50*/  IMAD.IADD R19, R8, 0x1, R25 ;  /* 0x0000000108137824 */ /* 0x000fe400078e0219 */
[----:B0-----:R-:W-:-:S03]  /*0e60*/  IMAD R20, R23, -0x12c, R18 ;  /* 0xfffffed417147824 */ /* 0x001fc600078e0212 */
[----:B------:R-:W-:Y:S02]  /*0e70*/  ISETP.GT.U32.OR P0, PT, R19, 0x38, !P0 ;  /* 0x000000381300780c */ /* 0x000fe40004704470 */
        /* <DEDUP_REMOVED lines=14> */
[----:B------:R-:W-:-:S04]  /*0f60*/  IMAD R24, R25, 0x38, R24 ;  /* 0x0000003819187824 */ /* 0x000fc800078e0218 */
[----:B------:R-:W-:-:S04]  /*0f70*/  VIADD R25, R24, 0xffffffc7 ;  /* 0xffffffc718197836 */ /* 0x000fc80000000000 */
[----:B0-----:R-:W-:-:S05]  /*0f80*/  IMAD.WIDE R20, R25, 0x4, R20 ;  /* 0x0000000419147825 */ /* 0x001fca00078e0214 */
[----:B------:R0:W5:Y:S02]  /*0f90*/  LDG.E.CONSTANT R27, desc[UR6][R20.64] ;  /* 0x00000006141b7981 */ /* 0x000164000c1e9900 */
.L_x_15:
[----:B------:R-:W-:Y:S05]  /*0fa0*/  BSYNC.RECONVERGENT B0 ;  /* 0x0000000000007941 */ /* 0x000fea0003800200 */
.L_x_14:
[----:B------:R-:W-:Y:S01]  /*0fb0*/  SHF.R.U32.HI R25, RZ, 0x10, R28 ;  /* 0x00000010ff197819 */ /* 0x000fe2000001161c */
[----:B-----5:R1:W-:Y:S01]  /*0fc0*/  STS [R6+0x1c], R27 ;  /* 0x00001c1b06007388 */ /* 0x0203e20000000800 */
[----:B------:R-:W-:Y:S01]  /*0fd0*/  IMAD.HI.U32 R22, R19, 0xda740e, RZ ;  /* 0x00da740e13167827 */ /* 0x000fe200078e00ff */
[----:B------:R-:W-:Y:S01]  /*0fe0*/  BSSY.RECONVERGENT B0, `(.L_x_16) ;  /* 0x000001a000007945 */ /* 0x000fe20003800200 */
[CC--:B------:R-:W-:Y:S02]  /*0ff0*/  LOP3.LUT P0, RZ, R8.reuse, R25.reuse, RZ, 0xfc, !PT ;  /* 0x0000001908ff7212 */ /* 0x0c0fe4000780fcff */
[----:B0-----:R-:W-:Y:S01]  /*1000*/  IADD3 R20, PT, PT, R8, R25, RZ ;  /* 0x0000001908147210 */ /* 0x001fe20007ffe0ff */
[----:B------:R-:W-:Y:S01]  /*1010*/  IMAD R21, R22, -0x12c, R19 ;  /* 0xfffffed416157824 */ /* 0x000fe200078e0213 */
[----:B------:R-:W-:Y:S02]  /*1020*/  IADD3 R28, PT, PT, R12, 0xa, RZ ;  /* 0x0000000a0c1c7810 */ /* 0x000fe40007ffe0ff */
[----:B------:R-:W-:-:S02]  /*1030*/  ISETP.GT.U32.OR P0, PT, R20, 0x38, !P0 ;  /* 0x000000381400780c */ /* 0x000fc40004704470 */
[----:B------:R-:W-:-:S05]  /*1040*/  LOP3.LUT R21, R21, 0xffff, RZ, 0xc0, !PT ;  /* 0x0000ffff15157812 */ /* 0x000fca00078ec0ff */
[----:B------:R-:W-:Y:S01]  /*1050*/  IMAD R29, R21, 0x199a, RZ ;  /* 0x0000199a151d7824 */ /* 0x000fe200078e02ff */
[----:B------:R-:W-:-:S05]  /*1060*/  MOV R21, RZ ;  /* 0x000000ff00157202 */ /* 0x000fca0000000f00 */
        /* <DEDUP_REMOVED lines=17> */
.L_x_17:
[----:B------:R-:W-:Y:S05]  /*1180*/  BSYNC.RECONVERGENT B0 ;  /* 0x0000000000007941 */ /* 0x000fea0003800200 */
.L_x_16:
[----:B------:R-:W-:Y:S01]  /*1190*/  SHF.R.U32.HI R25, RZ, 0x10, R29 ;  /* 0x00000010ff197819 */ /* 0x000fe2000001161d */
[----:B-----5:R1:W-:Y:S01]  /*11a0*/  STS [R6+0x20], R21 ;  /* 0x0000201506007388 */ /* 0x0203e20000000800 */
[----:B------:R-:W-:Y:S01]  /*11b0*/  IMAD.HI.U32 R23, R28, 0xda740e, RZ ;  /* 0x00da740e1c177827 */ /* 0x000fe200078e00ff */
[----:B------:R-:W-:Y:S01]  /*11c0*/  BSSY.RECONVERGENT B0, `(.L_x_18) ;  /* 0x0000018000007945 */ /* 0x000fe20003800200 */
[CC--:B------:R-:W-:Y:S02]  /*11d0*/  LOP3.LUT P0, RZ, R8.reuse, R25.reuse, RZ, 0xfc, !PT ;  /* 0x0000001908ff7212 */ /* 0x0c0fe4000780fcff */
[----:B------:R-:W-:Y:S01]  /*11e0*/  HFMA2 R27, -RZ, RZ, 0, 0 ;  /* 0x00000000ff1b7431 */ /* 0x000fe200000001ff */
[----:B0-----:R-:W-:Y:S01]  /*11f0*/  IADD3 R20, PT, PT, R8, R25, RZ ;  /* 0x0000001908147210 */ /* 0x001fe20007ffe0ff */
[----:B------:R-:W-:Y:S01]  /*1200*/  IMAD R28, R23, -0x12c, R28 ;  /* 0xfffffed4171c7824 */ /* 0x000fe200078e021c */
[----:B------:R-:W-:Y:S02]  /*1210*/  IADD3 R29, PT, PT, R12, 0xb, RZ ;  /* 0x0000000b0c1d7810 */ /* 0x000fe40007ffe0ff */
[----:B------:R-:W-:-:S02]  /*1220*/  ISETP.GT.U32.OR P0, PT, R20, 0x38, !P0 ;  /* 0x000000381400780c */ /* 0x000fc40004704470 */
[----:B------:R-:W-:-:S05]  /*1230*/  LOP3.LUT R28, R28, 0xffff, RZ, 0xc0, !PT ;  /* 0x0000ffff1c1c7812 */ /* 0x000fca00078ec0ff */
        /* <DEDUP_REMOVED lines=16> */
.L_x_19:
[----:B------:R-:W-:Y:S05]  /*1340*/  BSYNC.RECONVERGENT B0 ;  /* 0x0000000000007941 */ /* 0x000fea0003800200 */
.L_x_18:
[----:B------:R-:W-:Y:S01]  /*1350*/  SHF.R.U32.HI R25, RZ, 0x10, R28 ;  /* 0x00000010ff197819 */ /* 0x000fe2000001161c */
[----:B-----5:R1:W-:Y:S01]  /*1360*/  STS [R6+0x24], R27 ;  /* 0x0000241b06007388 */ /* 0x0203e20000000800 */
[----:B------:R-:W-:Y:S01]  /*1370*/  IMAD.HI.U32 R22, R29, 0xda740e, RZ ;  /* 0x00da740e1d167827 */ /* 0x000fe200078e00ff */
[----:B------:R-:W-:Y:S01]  /*1380*/  BSSY.RECONVERGENT B0, `(.L_x_20) ;  /* 0x000001a000007945 */ /* 0x000fe20003800200 */
[CC--:B------:R-:W-:Y:S02]  /*1390*/  LOP3.LUT P0, RZ, R8.reuse, R25.reuse, RZ, 0xfc, !PT ;  /* 0x0000001908ff7212 */ /* 0x0c0fe4000780fcff */
[----:B0-----:R-:W-:Y:S01]  /*13a0*/  IADD3 R20, PT, PT, R8, R25, RZ ;  /* 0x0000001908147210 */ /* 0x001fe20007ffe0ff */
[----:B------:R-:W-:Y:S01]  /*13b0*/  IMAD R29, R22, -0x12c, R29 ;  /* 0xfffffed4161d7824 */ /* 0x000fe200078e021d */
[----:B------:R-:W-:Y:S01]  /*13c0*/  IADD3 R28, PT, PT, R12, 0xc, RZ ;  /* 0x0000000c0c1c7810 */ /* 0x000fe20007ffe0ff */
[----:B------:R-:W-:Y:S01]  /*13d0*/  IMAD.MOV.U32 R21, RZ, RZ, RZ ;  /* 0x000000ffff157224 */ /* 0x000fe200078e00ff */
[----:B------:R-:W-:-:S02]  /*13e0*/  ISETP.GT.U32.OR P0, PT, R20, 0x38, !P0 ;  /* 0x000000381400780c */ /* 0x000fc40004704470 */
        /* <DEDUP_REMOVED lines=19> */
.L_x_21:
[----:B------:R-:W-:Y:S05]  /*1520*/  BSYNC.RECONVERGENT B0 ;  /* 0x0000000000007941 */ /* 0x000fea0003800200 */
.L_x_20:
[----:B------:R-:W-:Y:S01]  /*1530*/  SHF.R.U32.HI R25, RZ, 0x10, R29 ;  /* 0x00000010ff197819 */ /* 0x000fe2000001161d */
[----:B-----5:R1:W-:Y:S01]  /*1540*/  STS [R6+0x28], R21 ;  /* 0x0000281506007388 */ /* 0x0203e20000000800 */
[----:B------:R-:W-:Y:S01]  /*1550*/  IMAD.HI.U32 R23, R28, 0xda740e, RZ ;  /* 0x00da740e1c177827 */ /* 0x000fe200078e00ff */
[----:B------:R-:W-:Y:S01]  /*1560*/  BSSY.RECONVERGENT B0, `(.L_x_22) ;  /* 0x0000018000007945 */ /* 0x000fe20003800200 */
[CC--:B------:R-:W-:Y:S02]  /*1570*/  LOP3.LUT P0, RZ, R8.reuse, R25.reuse, RZ, 0xfc, !PT ;  /* 0x0000001908ff7212 */ /* 0x0c0fe4000780fcff */
[----:B0-----:R-:W-:Y:S01]  /*1580*/  IADD3 R20, PT, PT, R8, R25, RZ ;  /* 0x0000001908147210 */ /* 0x001fe20007ffe0ff */
[----:B------:R-:W-:Y:S01]  /*1590*/  IMAD R28, R23, -0x12c, R28 ;  /* 0xfffffed4171c7824 */ /* 0x000fe200078e021c */
[----:B------:R-:W-:Y:S01]  /*15a0*/  MOV R27, RZ ;  /* 0x000000ff001b7202 */ /* 0x000fe20000000f00 */
[----:B------:R-:W-:Y:S01]  /*15b0*/  VIADD R24, R12, 0xd ;  /* 0x0000000d0c187836 */ /* 0x000fe20000000000 */
[----:B------:R-:W-:-:S02]  /*15c0*/  ISETP.GT.U32.OR P0, PT, R20, 0x38, !P0 ;  /* 0x000000381400780c */ /* 0x000fc40004704470 */
[----:B------:R-:W-:-:S05]  /*15d0*/  LOP3.LUT R28, R28, 0xffff, RZ, 0xc0, !PT ;  /* 0x0000ffff1c1c7812 */ /* 0x000fca00078ec0ff */
        /* <DEDUP_REMOVED lines=16> */
.L_x_23:
[----:B------:R-:W-:Y:S05]  /*16e0*/  BSYNC.RECONVERGENT B0 ;  /* 0x0000000000007941 */ /* 0x000fea0003800200 */
.L_x_22:
[----:B------:R-:W-:Y:S01]  /*16f0*/  SHF.R.U32.HI R25, RZ, 0x10, R28 ;  /* 0x00000010ff197819 */ /* 0x000fe2000001161c */
[----:B-----5:R1:W-:Y:S01]  /*1700*/  STS [R6+0x2c], R27 ;  /* 0x00002c1b06007388 */ /* 0x0203e20000000800 */
[----:B------:R-:W-:Y:S01]  /*1710*/  IMAD.HI.U32 R29, R24, 0xda740e, RZ ;  /* 0x00da740e181d7827 */ /* 0x000fe200078e00ff */
[----:B------:R-:W-:Y:S01]  /*1720*/  BSSY.RECONVERGENT B0, `(.L_x_24) ;  /* 0x0000019000007945 */ /* 0x000fe20003800200 */
[C---:B------:R-:W-:Y:S02]  /*1730*/  LOP3.LUT P0, RZ, R8.reuse, R25, RZ, 0xfc, !PT ;  /* 0x0000001908ff7212 */ /* 0x040fe4000780fcff */
[----:B0-----:R-:W-:Y:S02]  /*1740*/  HFMA2 R21, -RZ, RZ, 0, 0 ;  /* 0x00000000ff157431 */ /* 0x001fe400000001ff */
[----:B------:R-:W-:Y:S02]  /*1750*/  IMAD.IADD R20, R8, 0x1, R25 ;  /* 0x0000000108147824 */ /* 0x000fe400078e0219 */
[----:B------:R-:W-:-:S03]  /*1760*/  IMAD R24, R29, -0x12c, R24 ;  /* 0xfffffed41d187824 */ /* 0x000fc600078e0218 */
[----:B------:R-:W-:Y:S02]  /*1770*/  ISETP.GT.U32.OR P0, PT, R20, 0x38, !P0 ;  /* 0x000000381400780c */ /* 0x000fe40004704470 */
        /* <DEDUP_REMOVED lines=19> */
.L_x_25:
[----:B------:R-:W-:Y:S05]  /*18b0*/  BSYNC.RECONVERGENT B0 ;  /* 0x0000000000007941 */ /* 0x000fea0003800200 */
.L_x_24:
[----:B------:R-:W-:Y:S01]  /*18c0*/  SHF.R.U32.HI R15, RZ, 0x10, R24 ;  /* 0x00000010ff0f7819 */ /* 0x000fe20000011618 */
[----:B-----5:R1:W-:Y:S01]  /*18d0*/  STS [R6+0x30], R21 ;  /* 0x0000301506007388 */ /* 0x0203e20000000800 */
[----:B------:R-:W-:Y:S01]  /*18e0*/  BSSY.RECONVERGENT B0, `(.L_x_26) ;  /* 0x0000015000007945 */ /* 0x000fe20003800200 */
[----:B------:R-:W-:Y:S02]  /*18f0*/  IADD3 R22, PT, PT, R12, 0xe, RZ ;  /* 0x0000000e0c167810 */ /* 0x000fe40007ffe0ff */
[C---:B0-----:R-:W-:Y:S01]  /*1900*/  IMAD.IADD R20, R8.reuse, 0x1, R15 ;  /* 0x0000000108147824 */ /* 0x041fe200078e020f */
[----:B------:R-:W-:Y:S02]  /*1910*/  LOP3.LUT P0, RZ, R8, R15, RZ, 0xfc, !PT ;  /* 0x0000000f08ff7212 */ /* 0x000fe4000780fcff */
[----:B------:R-:W-:Y:S02]  /*1920*/  MOV R23, RZ ;  /* 0x000000ff00177202 */ /* 0x000fe40000000f00 */
[----:B------:R-:W-:-:S13]  /*1930*/  ISETP.GT.U32.OR P0, PT, R20, 0x38, !P0 ;  /* 0x000000381400780c */ /* 0x000fda0004704470 */
        /* <DEDUP_REMOVED lines=15> */
.L_x_27:
[----:B------:R-:W-:Y:S05]  /*1a30*/  BSYNC.RECONVERGENT B0 ;  /* 0x0000000000007941 */ /* 0x000fea0003800200 */
.L_x_26:
[----:B------:R-:W-:Y:S01]  /*1a40*/  IMAD.HI.U32 R16, R22, 0xda740e, RZ ;  /* 0x00da740e16107827 */ /* 0x000fe200078e00ff */
[----:B-----5:R1:W-:Y:S01]  /*1a50*/  STS [R6+0x34], R23 ;  /* 0x0000341706007388 */ /* 0x0203e20000000800 */
[----:B------:R-:W-:Y:S03]  /*1a60*/  BSSY.RECONVERGENT B0, `(.L_x_28) ;  /* 0x0000037000007945 */ /* 0x000fe60003800200 */
[----:B------:R-:W-:-:S04]  /*1a70*/  LEA R15, R3, R16, 0x2 ;  /* 0x00000010030f7211 */ /* 0x000fc800078e10ff */
[----:B------:R-:W-:-:S13]  /*1a80*/  ISETP.GT.U32.AND P0, PT, R15, 0x1f, PT ;  /* 0x0000001f0f00780c */ /* 0x000fda0003f04070 */
[----:B-1----:R-:W-:Y:S05]  /*1a90*/  @P0 BRA `(.L_x_29) ;  /* 0x0000000000cc0947 */ /* 0x002fea0003800000 */
[----:B0-----:R-:W-:Y:S01]  /*1aa0*/  IMAD.HI.U32 R20, R22, 0x1999999a, RZ ;  /* 0x1999999a16147827 */ /* 0x001fe200078e00ff */
[----:B------:R-:W-:-:S03]  /*1ab0*/  ISETP.GT.U32.AND P0, PT, R9, 0x2571, PT ;  /* 0x000025710900780c */ /* 0x000fc60003f04070 */
[----:B------:R-:W-:-:S05]  /*1ac0*/  IMAD R20, R3, 0x78, R20 ;  /* 0x0000007803147824 */ /* 0x000fca00078e0214 */
[----:B------:R-:W-:-:S04]  /*1ad0*/  ISETP.GT.U32.OR P0, PT, R20, 0x3bf, P0 ;  /* 0x000003bf1400780c */ /* 0x000fc80000704470 */
[----:B------:R-:W-:-:S13]  /*1ae0*/  ISETP.GT.U32.OR P0, PT, R12, 0x4a1, P0 ;  /* 0x000004a10c00780c */ /* 0x000fda0000704470 */
[----:B------:R-:W-:Y:S05]  /*1af0*/  @P0 BRA `(.L_x_29) ;  /* 0x0000000000b40947 */ /* 0x000fea0003800000 */
[----:B------:R-:W-:Y:S01]  /*1b00*/  LOP3.LUT R15, R22, 0xffff, RZ, 0xc0, !PT ;  /* 0x0000ffff160f7812 */ /* 0x000fe200078ec0ff */
[----:B------:R-:W-:Y:S01]  /*1b10*/  BSSY.RECONVERGENT B1, `(.L_x_30) ;  /* 0x000002a000017945 */ /* 0x000fe20003800200 */
[----:B------:R-:W-:Y:S02]  /*1b20*/  IMAD.MOV.U32 R21, RZ, RZ, RZ ;  /* 0x000000ffff157224 */ /* 0x000fe400078e00ff */
[----:B------:R-:W-:-:S04]  /*1b30*/  SHF.R.U32.HI R15, RZ, 0x2, R15 ;  /* 0x00000002ff0f7819 */ /* 0x000fc8000001160f */
[----:B------:R-:W-:-:S05]  /*1b40*/  LOP3.LUT R15, R15, 0xffff, RZ, 0xc0, !PT ;  /* 0x0000ffff0f0f7812 */ /* 0x000fca00078ec0ff */
[----:B------:R-:W-:-:S05]  /*1b50*/  IMAD R15, R15, 0x6d3b, RZ ;  /* 0x00006d3b0f0f7824 */ /* 0x000fca00078e02ff */
[----:B------:R-:W-:-:S04]  /*1b60*/  SHF.R.U32.HI R15, RZ, 0x15, R15 ;  /* 0x00000015ff0f7819 */ /* 0x000fc8000001160f */
[----:B------:R-:W-:-:S05]  /*1b70*/  PRMT R15, R15, 0x9910, RZ ;  /* 0x000099100f0f7816 */ /* 0x000fca00000000ff */
[----:B------:R-:W-:-:S05]  /*1b80*/  IMAD R15, R15, 0x12c, RZ ;  /* 0x0000012c0f0f7824 */ /* 0x000fca00078e02ff */
[----:B------:R-:W-:-:S04]  /*1b90*/  IADD3 R15, PT, PT, RZ, -R15, RZ ;  /* 0x8000000fff0f7210 */ /* 0x000fc80007ffe0ff */
[----:B------:R-:W-:-:S04]  /*1ba0*/  PRMT R15, R15, 0x7710, RZ ;  /* 0x000077100f0f7816 */ /* 0x000fc800000000ff */
[----:B------:R-:W-:-:S04]  /*1bb0*/  IADD3 R22, PT, PT, R22, R15, RZ ;  /* 0x0000000f16167210 */ /* 0x000fc80007ffe0ff */
[----:B------:R-:W-:-:S05]  /*1bc0*/  LOP3.LUT R22, R22, 0xffff, RZ, 0xc0, !PT ;  /* 0x0000ffff16167812 */ /* 0x000fca00078ec0ff */
[----:B------:R-:W-:-:S05]  /*1bd0*/  IMAD R15, R22, 0x199a, RZ ;  /* 0x0000199a160f7824 */ /* 0x000fca00078e02ff */
[----:B------:R-:W-:-:S04]  /*1be0*/  SHF.R.U32.HI R15, RZ, 0x10, R15 ;  /* 0x00000010ff0f7819 */ /* 0x000fc8000001160f */
[CC--:B------:R-:W-:Y:S02]  /*1bf0*/  LOP3.LUT P0, RZ, R8.reuse, R15.reuse, RZ, 0xfc, !PT ;  /* 0x0000000f08ff7212 */ /* 0x0c0fe4000780fcff */
[----:B------:R-:W-:-:S04]  /*1c00*/  IADD3 R20, PT, PT, R8, R15, RZ ;  /* 0x0000000f08147210 */ /* 0x000fc80007ffe0ff */
[----:B------:R-:W-:-:S13]  /*1c10*/  ISETP.GT.U32.OR P0, PT, R20, 0x38, !P0 ;  /* 0x000000381400780c */ /* 0x000fda0004704470 */
[----:B------:R-:W-:Y:S05]  /*1c20*/  @P0 BRA `(.L_x_31) ;  /* 0x0000000000600947 */ /* 0x000fea0003800000 */
[----:B------:R-:W-:Y:S01]  /*1c30*/  LOP3.LUT R20, R13, 0xffff, RZ, 0xc0, !PT ;  /* 0x0000ffff0d147812 */ /* 0x000fe200078ec0ff */
[----:B------:R-:W0:Y:S04]  /*1c40*/  S2R R22, SR_CTAID.X ;  /* 0x0000000000167919 */ /* 0x000e280000002500 */
[----:B------:R-:W-:-:S05]  /*1c50*/  IMAD R20, R20, 0xcccd, RZ ;  /* 0x0000cccd14147824 */ /* 0x000fca00078e02ff */
[----:B------:R-:W-:-:S04]  /*1c60*/  SHF.R.U32.HI R20, RZ, 0x13, R20 ;  /* 0x00000013ff147819 */ /* 0x000fc80000011614 */
[----:B------:R-:W-:-:S05]  /*1c70*/  PRMT R20, R20, 0x9910, RZ ;  /* 0x0000991014147816 */ /* 0x000fca00000000ff */
[----:B------:R-:W-:-:S05]  /*1c80*/  IMAD R20, R20, 0xa, RZ ;  /* 0x0000000a14147824 */ /* 0x000fca00078e02ff */
[----:B------:R-:W-:-:S04]  /*1c90*/  IADD3 R20, PT, PT, RZ, -R20, RZ ;  /* 0x80000014ff147210 */ /* 0x000fc80007ffe0ff */
[----:B------:R-:W-:-:S04]  /*1ca0*/  PRMT R20, R20, 0x7710, RZ ;  /* 0x0000771014147816 */ /* 0x000fc800000000ff */
[----:B------:R-:W-:Y:S02]  /*1cb0*/  IADD3 R13, PT, PT, R13, R20, RZ ;  /* 0x000000140d0d7210 */ /* 0x000fe40007ffe0ff */
[----:B0-----:R-:W-:Y:S02]  /*1cc0*/  SHF.L.U32 R22, R22, 0x3, RZ ;  /* 0x0000000316167819 */ /* 0x001fe400000006ff */
[----:B------:R-:W-:-:S04]  /*1cd0*/  LOP3.LUT R13, R13, 0xffff, RZ, 0xc0, !PT ;  /* 0x0000ffff0d0d7812 */ /* 0x000fc800078ec0ff */
[CC--:B------:R-:W-:Y:S02]  /*1ce0*/  LOP3.LUT P0, RZ, R22.reuse, R13.reuse, RZ, 0xfc, !PT ;  /* 0x0000000d16ff7212 */ /* 0x0c0fe4000780fcff */
[----:B------:R-:W-:-:S04]  /*1cf0*/  IADD3 R20, PT, PT, R22, R13, RZ ;  /* 0x0000000d16147210 */ /* 0x000fc80007ffe0ff */
[----:B------:R-:W-:-:S13]  /*1d00*/  ISETP.GT.U32.OR P0, PT, R20, 0x38, !P0 ;  /* 0x000000381400780c */ /* 0x000fda0004704470 */
[----:B------:R-:W-:Y:S05]  /*1d10*/  @P0 BRA `(.L_x_31) ;  /* 0x0000000000240947 */ /* 0x000fea0003800000 */
[----:B------:R-:W-:Y:S01]  /*1d20*/  IMAD R23, R3, 0x8, R0 ;  /* 0x0000000803177824 */ /* 0x000fe200078e0200 */
[----:B------:R-:W0:Y:S03]  /*1d30*/  LDC.64 R20, c[0x0][0x380] ;  /* 0x0000e000ff147b82 */ /* 0x000e260000000a00 */
[----:B------:R-:W-:-:S04]  /*1d40*/  IMAD R23, R23, 0x620, R22 ;  /* 0x0000062017177824 */ /* 0x000fc800078e0216 */
[----:B------:R-:W-:-:S05]  /*1d50*/  IMAD R16, R16, 0xc40, R23 ;  /* 0x00000c4010107824 */ /* 0x000fca00078e0217 */
[----:B------:R-:W-:-:S05]  /*1d60*/  IADD3 R16, PT, PT, R13, R16, RZ ;  /* 0x000000100d107210 */ /* 0x000fca0007ffe0ff */
[----:B------:R-:W-:-:S05]  /*1d70*/  IMAD R16, R15, 0x38, R16 ;  /* 0x000000380f107824 */ /* 0x000fca00078e0210 */
[----:B------:R-:W-:-:S05]  /*1d80*/  IADD3 R13, PT, PT, R16, -0x39, RZ ;  /* 0xffffffc7100d7810 */ /* 0x000fca0007ffe0ff */
[----:B0-----:R-:W-:-:S06]  /*1d90*/  IMAD.WIDE R20, R13, 0x4, R20 ;  /* 0x000000040d147825 */ /* 0x001fcc00078e0214 */
[----:B------:R0:W5:Y:S02]  /*1da0*/  LDG.E.CONSTANT R21, desc[UR6][R20.64] ;  /* 0x0000000614157981 */ /* 0x000164000c1e9900 */
.L_x_31:
[----:B------:R-:W-:Y:S05]  /*1db0*/  BSYNC.RECONVERGENT B1 ;  /* 0x0000000000017941 */ /* 0x000fea0003800200 */
.L_x_30:
[----:B-----5:R1:W-:Y:S02]  /*1dc0*/  STS [R6+0x38], R21 ;  /* 0x0000381506007388 */ /* 0x0203e40000000800 */
.L_x_29:
[----:B------:R-:W-:Y:S05]  /*1dd0*/  BSYNC.RECONVERGENT B0 ;  /* 0x0000000000007941 */ /* 0x000fea0003800200 */
.L_x_28:
[----:B------:R-:W-:Y:S01]  /*1de0*/  IADD3 R13, PT, PT, R12, 0xf, RZ ;  /* 0x0000000f0c0d7810 */ /* 0x000fe20007ffe0ff */
[----:B------:R-:W-:Y:S04]  /*1df0*/  BSSY.RECONVERGENT B0, `(.L_x_32) ;  /* 0x0000036000007945 */ /* 0x000fe80003800200 */
[----:B------:R-:W-:-:S05]  /*1e00*/  IMAD.HI.U32 R16, R13, 0xda740e, RZ ;  /* 0x00da740e0d107827 */ /* 0x000fca00078e00ff */
[----:B------:R-:W-:-:S04]  /*1e10*/  LEA R15, R3, R16, 0x2 ;  /* 0x00000010030f7211 */ /* 0x000fc800078e10ff */
[----:B------:R-:W-:-:S13]  /*1e20*/  ISETP.GT.U32.AND P0, PT, R15, 0x1f, PT ;  /* 0x0000001f0f00780c */ /* 0x000fda0003f04070 */
[----:B------:R-:W-:Y:S05]  /*1e30*/  @P0 BRA `(.L_x_33) ;  /* 0x0000000000c40947 */ /* 0x000fea0003800000 */
[----:B0-----:R-:W-:Y:S01]  /*1e40*/  IMAD.HI.U32 R20, R13, 0x1999999a, RZ ;  /* 0x1999999a0d147827 */ /* 0x001fe200078e00ff */
[----:B------:R-:W-:-:S03]  /*1e50*/  ISETP.GT.U32.AND P0, PT, R9, 0x2570, PT ;  /* 0x000025700900780c */ /* 0x000fc60003f04070 */
[----:B------:R-:W-:-:S05]  /*1e60*/  IMAD R20, R3, 0x78, R20 ;  /* 0x0000007803147824 */ /* 0x000fca00078e0214 */
[----:B------:R-:W-:-:S04]  /*1e70*/  ISETP.GT.U32.OR P0, PT, R20, 0x3bf, P0 ;  /* 0x000003bf1400780c */ /* 0x000fc80000704470 */
[----:B------:R-:W-:-:S13]  /*1e80*/  ISETP.GT.U32.OR P0, PT, R12, 0x4a0, P0 ;  /* 0x000004a00c00780c */ /* 0x000fda0000704470 */
[----:B------:R-:W-:Y:S05]  /*1e90*/  @P0 BRA `(.L_x_33) ;  /* 0x0000000000ac0947 */ /* 0x000fea0003800000 */
[----:B------:R-:W-:Y:S01]  /*1ea0*/  LOP3.LUT R15, R13, 0xffff, RZ, 0xc0, !PT ;  /* 0x0000ffff0d0f7812 */ /* 0x000fe200078ec0ff */
[----:B------:R-:W-:Y:S03]  /*1eb0*/  BSSY.RECONVERGENT B1, `(.L_x_34) ;  /* 0x0000028000017945 */ /* 0x000fe60003800200 */
[----:B------:R-:W-:-:S04]  /*1ec0*/  SHF.R.U32.HI R15, RZ, 0x2, R15 ;  /* 0x00000002ff0f7819 */ /* 0x000fc8000001160f */
[----:B------:R-:W-:-:S05]  /*1ed0*/  LOP3.LUT R15, R15, 0xffff, RZ, 0xc0, !PT ;  /* 0x0000ffff0f0f7812 */ /* 0x000fca00078ec0ff */
[----:B------:R-:W-:-:S05]  /*1ee0*/  IMAD R15, R15, 0x6d3b, RZ ;  /* 0x00006d3b0f0f7824 */ /* 0x000fca00078e02ff */
[----:B------:R-:W-:-:S04]  /*1ef0*/  SHF.R.U32.HI R15, RZ, 0x15, R15 ;  /* 0x00000015ff0f7819 */ /* 0x000fc8000001160f */
[----:B------:R-:W-:-:S05]  /*1f00*/  PRMT R15, R15, 0x9910, RZ ;  /* 0x000099100f0f7816 */ /* 0x000fca00000000ff */
[----:B------:R-:W-:-:S04]  /*1f10*/  IMAD R15, R15, 0x12c, RZ ;  /* 0x0000012c0f0f7824 */ /* 0x000fc800078e02ff */
[----:B------:R-:W-:-:S05]  /*1f20*/  IMAD.MOV R15, RZ, RZ, -R15 ;  /* 0x000000ffff0f7224 */ /* 0x000fca00078e0a0f */
[----:B------:R-:W-:-:S04]  /*1f30*/  PRMT R20, R15, 0x7710, RZ ;  /* 0x000077100f147816 */ /* 0x000fc800000000ff */
[----:B------:R-:W-:-:S04]  /*1f40*/  IADD3 R13, PT, PT, R13, R20, RZ ;  /* 0x000000140d0d7210 */ /* 0x000fc80007ffe0ff */
[----:B------:R-:W-:-:S05]  /*1f50*/  LOP3.LUT R13, R13, 0xffff, RZ, 0xc0, !PT ;  /* 0x0000ffff0d0d7812 */ /* 0x000fca00078ec0ff */
[----:B------:R-:W-:-:S05]  /*1f60*/  IMAD R13, R13, 0x199a, RZ ;  /* 0x0000199a0d0d7824 */ /* 0x000fca00078e02ff */
[----:B------:R-:W-:-:S04]  /*1f70*/  SHF.R.U32.HI R13, RZ, 0x10, R13 ;  /* 0x00000010ff0d7819 */ /* 0x000fc8000001160d */
[CC--:B------:R-:W-:Y:S02]  /*1f80*/  LOP3.LUT P0, RZ, R8.reuse, R13.reuse, RZ, 0xfc, !PT ;  /* 0x0000000d08ff7212 */ /* 0x0c0fe4000780fcff */
[----:B------:R-:W-:-:S04]  /*1f90*/  IADD3 R15, PT, PT, R8, R13, RZ ;  /* 0x0000000d080f7210 */ /* 0x000fc80007ffe0ff */
[----:B------:R-:W-:Y:S01]  /*1fa0*/  ISETP.GT.U32.OR P0, PT, R15, 0x38, !P0 ;  /* 0x000000380f00780c */ /* 0x000fe20004704470 */
[----:B------:R-:W-:-:S12]  /*1fb0*/  HFMA2 R15, -RZ, RZ, 0, 0 ;  /* 0x00000000ff0f7431 */ /* 0x000fd800000001ff */
        /* <DEDUP_REMOVED lines=8> */
[----:B-1----:R-:W-:-:S05]  /*2040*/  PRMT R21, R20, 0x7710, RZ ;  /* 0x0000771014157816 */ /* 0x002fca00000000ff */
[----:B------:R-:W-:-:S05]  /*2050*/  IMAD.IADD R14, R14, 0x1, R21 ;  /* 0x000000010e0e7824 */ /* 0x000fca00078e0215 */
[----:B------:R-:W-:-:S04]  /*2060*/  LOP3.LUT R20, R14, 0xffff, RZ, 0xc0, !PT ;  /* 0x0000ffff0e147812 */ /* 0x000fc800078ec0ff */
[----:B0-----:R-:W-:-:S04]  /*2070*/  LEA R14, R23, R20, 0x3 ;  /* 0x00000014170e7211 */ /* 0x001fc800078e18ff */
[----:B------:R-:W-:-:S13]  /*2080*/  ISETP.GT.U32.AND P0, PT, R14, 0x38, PT ;  /* 0x000000380e00780c */ /* 0x000fda0003f04070 */
[----:B------:R-:W-:Y:S05]  /*2090*/  @P0 BRA `(.L_x_35) ;  /* 0x0000000000240947 */ /* 0x000fea0003800000 */
[----:B------:R-:W-:Y:S01]  /*20a0*/  LEA R22, R3, R0, 0x3 ;  /* 0x0000000003167211 */ /* 0x000fe200078e18ff */
[----:B------:R-:W0:Y:S04]  /*20b0*/  LDC.64 R14, c[0x0][0x380] ;  /* 0x0000e000ff0e7b82 */ /* 0x000e280000000a00 */
[----:B------:R-:W-:-:S04]  /*20c0*/  IMAD R21, R22, 0xc4, R23 ;  /* 0x000000c416157824 */ /* 0x000fc800078e0217 */
[----:B------:R-:W-:-:S05]  /*20d0*/  IMAD R21, R16, 0x188, R21 ;  /* 0x0000018810157824 */ /* 0x000fca00078e0215 */
[----:B------:R-:W-:-:S05]  /*20e0*/  LEA R20, R21, R20, 0x3 ;  /* 0x0000001415147211 */ /* 0x000fca00078e18ff */
[----:B------:R-:W-:-:S05]  /*20f0*/  IMAD R20, R13, 0x38, R20 ;  /* 0x000000380d147824 */ /* 0x000fca00078e0214 */
[----:B------:R-:W-:-:S05]  /*2100*/  IADD3 R13, PT, PT, R20, -0x39, RZ ;  /* 0xffffffc7140d7810 */ /* 0x000fca0007ffe0ff */
[----:B0-----:R-:W-:-:S06]  /*2110*/  IMAD.WIDE R14, R13, 0x4, R14 ;  /* 0x000000040d0e7825 */ /* 0x001fcc00078e020e */
[----:B------:R0:W5:Y:S02]  /*2120*/  LDG.E.CONSTANT R15, desc[UR6][R14.64] ;  /* 0x000000060e0f7981 */ /* 0x000164000c1e9900 */
.L_x_35:
[----:B------:R-:W-:Y:S05]  /*2130*/  BSYNC.RECONVERGENT B1 ;  /* 0x0000000000017941 */ /* 0x000fea0003800200 */
.L_x_34:
[----:B-----5:R2:W-:Y:S02]  /*2140*/  STS [R6+0x3c], R15 ;  /* 0x00003c0f06007388 */ /* 0x0205e40000000800 */
.L_x_33:
[----:B------:R-:W-:Y:S05]  /*2150*/  BSYNC.RECONVERGENT B0 ;  /* 0x0000000000007941 */ /* 0x000fea0003800200 */
.L_x_32:
[----:B------:R-:W-:Y:S01]  /*2160*/  VIADD R13, R12, 0x10 ;  /* 0x000000100c0d7836 */ /* 0x000fe20000000000 */
[----:B------:R-:W-:Y:S03]  /*2170*/  BSSY.RECONVERGENT B0, `(.L_x_36) ;  /* 0x0000038000007945 */ /* 0x000fe60003800200 */
[----:B0-----:R-:W-:-:S05]  /*2180*/  IMAD.HI.U32 R14, R13, 0xda740e, RZ ;  /* 0x00da740e0d0e7827 */ /* 0x001fca00078e00ff */
[----:B--2---:R-:W-:-:S04]  /*2190*/  LEA R15, R3, R14, 0x2 ;  /* 0x0000000e030f7211 */ /* 0x004fc800078e10ff */
[----:B------:R-:W-:-:S13]  /*21a0*/  ISETP.GT.U32.AND P0, PT, R15, 0x1f, PT ;  /* 0x0000001f0f00780c */ /* 0x000fda0003f04070 */
[----:B------:R-:W-:Y:S05]  /*21b0*/  @P0 BRA `(.L_x_37) ;  /* 0x0000000000cc0947 */ /* 0x000fea0003800000 */
[----:B------:R-:W-:Y:S01]  /*21c0*/  IMAD.HI.U32 R16, R13, 0x1999999a, RZ ;  /* 0x1999999a0d107827 */ /* 0x000fe200078e00ff */
        /* <DEDUP_REMOVED lines=22> */
[----:B------:R-:W-:-:S12]  /*2330*/  IMAD.MOV.U32 R15, RZ, RZ, RZ ;  /* 0x000000ffff0f7224 */ /* 0x000fd800078e00ff */
        /* <DEDUP_REMOVED lines=17> */
[----:B-1----:R-:W0:Y:S03]  /*2450*/  LDC.64 R20, c[0x0][0x380] ;  /* 0x0000e000ff147b82 */ /* 0x002e260000000a00 */
[----:B------:R-:W-:-:S04]  /*2460*/  IMAD R15, R15, 0x620, R16 ;  /* 0x000006200f0f7824 */ /* 0x000fc800078e0210 */
[----:B------:R-:W-:-:S05]  /*2470*/  IMAD R14, R14, 0xc40, R15 ;  /* 0x00000c400e0e7824 */ /* 0x000fca00078e020f */
[----:B------:R-:W-:-:S05]  /*2480*/  IADD3 R14, PT, PT, R11, R14, RZ ;  /* 0x0000000e0b0e7210 */ /* 0x000fca0007ffe0ff */
[----:B------:R-:W-:-:S05]  /*2490*/  IMAD R14, R13, 0x38, R14 ;  /* 0x000000380d0e7824 */ /* 0x000fca00078e020e */
[----:B------:R-:W-:-:S05]  /*24a0*/  IADD3 R15, PT, PT, R14, -0x39, RZ ;  /* 0xffffffc70e0f7810 */ /* 0x000fca0007ffe0ff */
[----:B0-----:R-:W-:-:S06]  /*24b0*/  IMAD.WIDE R14, R15, 0x4, R20 ;  /* 0x000000040f0e7825 */ /* 0x001fcc00078e0214 */
[----:B------:R0:W5:Y:S02]  /*24c0*/  LDG.E.CONSTANT R15, desc[UR6][R14.64] ;  /* 0x000000060e0f7981 */ /* 0x000164000c1e9900 */
.L_x_39:
[----:B------:R-:W-:Y:S05]  /*24d0*/  BSYNC.RECONVERGENT B1 ;  /* 0x0000000000017941 */ /* 0x000fea0003800200 */
.L_x_38:
[----:B-----5:R2:W-:Y:S02]  /*24e0*/  STS [R6+0x40], R15 ;  /* 0x0000400f06007388 */ /* 0x0205e40000000800 */
.L_x_37:
[----:B------:R-:W-:Y:S05]  /*24f0*/  BSYNC.RECONVERGENT B0 ;  /* 0x0000000000007941 */ /* 0x000fea0003800200 */
.L_x_36:
        /* <DEDUP_REMOVED lines=14> */
[----:B--2---:R-:W-:Y:S02]  /*25e0*/  MOV R15, RZ ;  /* 0x000000ff000f7202 */ /* 0x004fe40000000f00 */
        /* <DEDUP_REMOVED lines=23> */
[----:B------:R-:W-:-:S05]  /*2760*/  PRMT R14, R13, 0x7710, RZ ;  /* 0x000077100d0e7816 */ /* 0x000fca00000000ff */
        /* <DEDUP_REMOVED lines=14> */
.L_x_43:
[----:B------:R-:W-:Y:S05]  /*2850*/  BSYNC.RECONVERGENT B1 ;  /* 0x0000000000017941 */ /* 0x000fea0003800200 */
.L_x_42:
[----:B-----5:R3:W-:Y:S02]  /*2860*/  STS [R6+0x44], R15 ;  /* 0x0000440f06007388 */ /* 0x0207e40000000800 */
.L_x_41:
[----:B------:R-:W-:Y:S05]  /*2870*/  BSYNC.RECONVERGENT B0 ;  /* 0x0000000000007941 */ /* 0x000fea0003800200 */
.L_x_40:
[----:B------:R-:W-:Y:S01]  /*2880*/  VIADD R11, R12, 0x12 ;  /* 0x000000120c0b7836 */ /* 0x000fe20000000000 */
[----:B------:R-:W-:Y:S01]  /*2890*/  ISETP.GT.U32.AND P0, PT, R9, 0x256d, PT ;  /* 0x0000256d0900780c */ /* 0x000fe20003f04070 */
[----:B------:R-:W-:Y:S02]  /*28a0*/  BSSY.RECONVERGENT B0, `(.L_x_44) ;  /* 0x0000038000007945 */ /* 0x000fe40003800200 */
[----:B0-----:R-:W-:-:S04]  /*28b0*/  IMAD.HI.U32 R14, R11, 0x1999999a, RZ ;  /* 0x1999999a0b0e7827 */ /* 0x001fc800078e00ff */
[----:B------:R-:W-:-:S04]  /*28c0*/  IMAD.HI.U32 R16, R11, 0xda740e, RZ ;  /* 0x00da740e0b107827 */ /* 0x000fc800078e00ff */
[C---:B------:R-:W-:Y:S01]  /*28d0*/  IMAD R14, R3.reuse, 0x78, R14 ;  /* 0x00000078030e7824 */ /* 0x040fe200078e020e */
[----:B------:R-:W-:-:S04]  /*28e0*/  LEA R13, R3, R16, 0x2 ;  /* 0x00000010030d7211 */ /* 0x000fc800078e10ff */
[----:B------:R-:W-:-:S04]  /*28f0*/  ISETP.GT.U32.OR P0, PT, R14, 0x3bf, P0 ;  /* 0x000003bf0e00780c */ /* 0x000fc80000704470 */
[----:B------:R-:W-:-:S13]  /*2900*/  ISETP.GT.U32.OR P0, PT, R13, 0x1f, P0 ;  /* 0x0000001f0d00780c */ /* 0x000fda0000704470 */
[----:B------:R-:W-:Y:S05]  /*2910*/  @P0 BRA `(.L_x_45) ;  /* 0x0000000000c00947 */ /* 0x000fea0003800000 */
[----:B------:R-:W-:-:S04]  /*2920*/  ISETP.GT.U32.AND P0, PT, R12, 0x49d, PT ;  /* 0x0000049d0c00780c */ /* 0x000fc80003f04070 */
[----:B------:R-:W-:-:S13]  /*2930*/  ISETP.GT.U32.OR P0, PT, R5, 0x6, P0 ;  /* 0x000000060500780c */ /* 0x000fda0000704470 */
[----:B------:R-:W-:Y:S05]  /*2940*/  @P0 BRA `(.L_x_45) ;  /* 0x0000000000b40947 */ /* 0x000fea0003800000 */
[----:B------:R-:W-:Y:S01]  /*2950*/  LOP3.LUT R13, R11, 0xffff, RZ, 0xc0, !PT ;  /* 0x0000ffff0b0d7812 */ /* 0x000fe200078ec0ff */
[----:B------:R-:W-:Y:S01]  /*2960*/  BSSY.RECONVERGENT B1, `(.L_x_46) ;  /* 0x000002a000017945 */ /* 0x000fe20003800200 */
[----:B--23--:R-:W-:Y:S02]  /*2970*/  IMAD.MOV.U32 R15, RZ, RZ, RZ ;  /* 0x000000ffff0f7224 */ /* 0x00cfe400078e00ff */
        /* <DEDUP_REMOVED lines=40> */
.L_x_47:
[----:B------:R-:W-:Y:S05]  /*2c00*/  BSYNC.RECONVERGENT B1 ;  /* 0x0000000000017941 */ /* 0x000fea0003800200 */
.L_x_46:
[----:B-----5:R4:W-:Y:S02]  /*2c10*/  STS [R6+0x48], R15 ;  /* 0x0000480f06007388 */ /* 0x0209e40000000800 */
.L_x_45:
[----:B------:R-:W-:Y:S05]  /*2c20*/  BSYNC.RECONVERGENT B0 ;  /* 0x0000000000007941 */ /* 0x000fea0003800200 */
.L_x_44:
[----:B------:R-:W-:Y:S01]  /*2c30*/  IADD3 R11, PT, PT, R12, 0x13, RZ ;  /* 0x000000130c0b7810 */ /* 0x000fe20007ffe0ff */
[----:B------:R-:W-:Y:S01]  /*2c40*/  BSSY.RECONVERGENT B0, `(.L_x_48) ;  /* 0x0000037000007945 */ /* 0x000fe20003800200 */
[----:B------:R-:W-:-:S03]  /*2c50*/  ISETP.GT.U32.AND P0, PT, R9, 0x256c, PT ;  /* 0x0000256c0900780c */ /* 0x000fc60003f04070 */
        /* <DEDUP_REMOVED lines=12> */
[----:B--234-:R-:W-:Y:S02]  /*2d20*/  HFMA2 R15, -RZ, RZ, 0, 0 ;  /* 0x00000000ff0f7431 */ /* 0x01cfe400000001ff */
        /* <DEDUP_REMOVED lines=38> */
.L_x_51:
[----:B------:R-:W-:Y:S05]  /*2f90*/  BSYNC.RECONVERGENT B1 ;  /* 0x0000000000017941 */ /* 0x000fea0003800200 */
.L_x_50:
[----:B-----5:R2:W-:Y:S02]  /*2fa0*/  STS [R6+0x4c], R15 ;  /* 0x00004c0f06007388 */ /* 0x0205e40000000800 */
.L_x_49:
[----:B------:R-:W-:Y:S05]  /*2fb0*/  BSYNC.RECONVERGENT B0 ;  /* 0x0000000000007941 */ /* 0x000fea0003800200 */
.L_x_48:
[C---:B0-----:R-:W-:Y:S01]  /*2fc0*/  IMAD.HI.U32 R14, R12.reuse, 0x1999999a, RZ ;  /* 0x1999999a0c0e7827 */ /* 0x041fe200078e00ff */
[----:B------:R-:W-:Y:S01]  /*2fd0*/  ISETP.GT.U32.AND P0, PT, R9, 0x256b, PT ;  /* 0x0000256b0900780c */ /* 0x000fe20003f04070 */
[----:B------:R-:W-:Y:S02]  /*2fe0*/  BSSY.RECONVERGENT B0, `(.L_x_52) ;  /* 0x0000038000007945 */ /* 0x000fe40003800200 */
[----:B------:R-:W-:Y:S02]  /*2ff0*/  VIADD R11, R12, 0x14 ;  /* 0x000000140c0b7836 */ /* 0x000fe40000000000 */
[----:B------:R-:W-:Y:S02]  /*3000*/  IMAD R13, R3, 0x78, R14 ;  /* 0x00000078030d7824 */ /* 0x000fe400078e020e */
[----:B------:R-:W-:-:S03]  /*3010*/  IMAD.HI.U32 R16, R11, 0xda740e, RZ ;  /* 0x00da740e0b107827 */ /* 0x000fc600078e00ff */
[----:B------:R-:W-:Y:S02]  /*3020*/  ISETP.GT.U32.OR P0, PT, R13, 0x3bd, P0 ;  /* 0x000003bd0d00780c */ /* 0x000fe40000704470 */
[----:B------:R-:W-:-:S04]  /*3030*/  LEA R13, R3, R16, 0x2 ;  /* 0x00000010030d7211 */ /* 0x000fc800078e10ff */
[----:B------:R-:W-:-:S13]  /*3040*/  ISETP.GT.U32.OR P0, PT, R13, 0x1f, P0 ;  /* 0x0000001f0d00780c */ /* 0x000fda0000704470 */
[----:B------:R-:W-:Y:S05]  /*3050*/  @P0 BRA `(.L_x_53) ;  /* 0x0000000000c00947 */ /* 0x000fea0003800000 */
[----:B------:R-:W-:-:S04]  /*3060*/  ISETP.GT.U32.AND P0, PT, R12, 0x49b, PT ;  /* 0x0000049b0c00780c */ /* 0x000fc80003f04070 */
[----:B------:R-:W-:-:S13]  /*3070*/  ISETP.GT.U32.OR P0, PT, R5, 0x6, P0 ;  /* 0x000000060500780c */ /* 0x000fda0000704470 */
[----:B------:R-:W-:Y:S05]  /*3080*/  @P0 BRA `(.L_x_53) ;  /* 0x0000000000b40947 */ /* 0x000fea0003800000 */
[----:B------:R-:W-:Y:S01]  /*3090*/  LOP3.LUT R13, R11, 0xffff, RZ, 0xc0, !PT ;  /* 0x0000ffff0b0d7812 */ /* 0x000fe200078ec0ff */
[----:B------:R-:W-:Y:S01]  /*30a0*/  BSSY.RECONVERGENT B1, `(.L_x_54) ;  /* 0x000002a000017945 */ /* 0x000fe20003800200 */
[----:B--234-:R-:W-:Y:S02]  /*30b0*/  IMAD.MOV.U32 R15, RZ, RZ, RZ ;  /* 0x000000ffff0f7224 */ /* 0x01cfe400078e00ff */
        /* <DEDUP_REMOVED lines=40> */
.L_x_55:
[----:B------:R-:W-:Y:S05]  /*3340*/  BSYNC.RECONVERGENT B1 ;  /* 0x0000000000017941 */ /* 0x000fea0003800200 */
.L_x_54:
[----:B-----5:R2:W-:Y:S02]  /*3350*/  STS [R6+0x50], R15 ;  /* 0x0000500f06007388 */ /* 0x0205e40000000800 */
.L_x_53:
[----:B------:R-:W-:Y:S05]  /*3360*/  BSYNC.RECONVERGENT B0 ;  /* 0x0000000000007941 */ /* 0x000fea0003800200 */
.L_x_52:
[----:B------:R-:W-:Y:S01]  /*3370*/  IADD3 R11, PT, PT, R12, 0x15, RZ ;  /* 0x000000150c0b7810 */ /* 0x000fe20007ffe0ff */
[----:B------:R-:W-:Y:S01]  /*3380*/  BSSY.RECONVERGENT B0, `(.L_x_56) ;  /* 0x0000037000007945 */ /* 0x000fe20003800200 */
[----:B------:R-:W-:-:S03]  /*3390*/  ISETP.GT.U32.AND P0, PT, R9, 0x256a, PT ;  /* 0x0000256a0900780c */ /* 0x000fc60003f04070 */
[----:B------:R-:W-:-:S04]  /*33a0*/  IMAD.HI.U32 R16, R11, 0x1999999a, RZ ;  /* 0x1999999a0b107827 */ /* 0x000fc800078e00ff */
[----:B0-----:R-:W-:-:S04]  /*33b0*/  IMAD.HI.U32 R14, R11, 0xda740e, RZ ;  /* 0x00da740e0b0e7827 */ /* 0x001fc800078e00ff */
        /* <DEDUP_REMOVED lines=17> */
[----:B------:R-:W-:Y:S02]  /*34d0*/  PRMT R12, R9, 0x7710, RZ ;  /* 0x00007710090c7816 */ /* 0x000fe400000000ff */
[----:B------:R-:W-:Y:S02]  /*34e0*/  MOV R9, RZ ;  /* 0x000000ff00097202 */ /* 0x000fe40000000f00 */
        /* <DEDUP_REMOVED lines=9> */
[----:B--234-:R-:W0:Y:S04]  /*3580*/  S2R R15, SR_CTAID.X ;  /* 0x00000000000f7919 */ /* 0x01ce280000002500 */
        /* <DEDUP_REMOVED lines=20> */
.L_x_59:
[----:B------:R-:W-:Y:S05]  /*36d0*/  BSYNC.RECONVERGENT B1 ;  /* 0x0000000000017941 */ /* 0x000fea0003800200 */
.L_x_58:
[----:B-----5:R0:W-:Y:S02]  /*36e0*/  STS [R6+0x54], R9 ;  /* 0x0000540906007388 */ /* 0x0201e40000000800 */
.L_x_57:
[----:B------:R-:W-:Y:S05]  /*36f0*/  BSYNC.RECONVERGENT B0 ;  /* 0x0000000000007941 */ /* 0x000fea0003800200 */
.L_x_56:
[----:B0-----:R-:W-:Y:S01]  /*3700*/  IMAD R8, R2, 0x7, R5 ;  /* 0x0000000702087824 */ /* 0x001fe200078e0205 */
[----:B------:R-:W-:Y:S01]  /*3710*/  IADD3 R4, PT, PT, R4, 0x9600, RZ ;  /* 0x0000960004047810 */ /* 0x000fe20007ffe0ff */
[----:B------:R-:W-:Y:S02]  /*3720*/  BSSY.RECONVERGENT B0, `(.L_x_60) ;  /* 0x0000042000007945 */ /* 0x000fe40003800200 */
[----:B------:R-:W-:Y:S01]  /*3730*/  IMAD.SHL.U32 R8, R8, 0x2, RZ ;  /* 0x0000000208087824 */ /* 0x000fe200078e00ff */
[----:B------:R-:W-:-:S04]  /*3740*/  LEA R4, R7, R4, 0x18 ;  /* 0x0000000407047211 */ /* 0x000fc800078ec0ff */
[----:B------:R-:W-:-:S05]  /*3750*/  LOP3.LUT R9, R8, 0xffff, RZ, 0xc0, !PT ;  /* 0x0000ffff08097812 */ /* 0x000fca00078ec0ff */
[C---:B-1234-:R-:W-:Y:S02]  /*3760*/  IMAD R6, R9.reuse, 0x5556, RZ ;  /* 0x0000555609067824 */ /* 0x05efe400078e02ff */
[----:B------:R-:W-:-:S03]  /*3770*/  IMAD R12, R9, 0x2aab, RZ ;  /* 0x00002aab090c7824 */ /* 0x000fc600078e02ff */
[----:B------:R-:W-:Y:S02]  /*3780*/  SHF.R.U32.HI R6, RZ, 0x10, R6 ;  /* 0x00000010ff067819 */ /* 0x000fe40000011606 */
[----:B------:R-:W-:Y:S02]  /*3790*/  LEA.HI R12, R12, R3, RZ, 0xc ;  /* 0x000000030c0c7211 */ /* 0x000fe400078f60ff */
[----:B------:R-:W-:Y:S01]  /*37a0*/  LEA R9, R3, R6, 0x5 ;  /* 0x0000000603097211 */ /* 0x000fe200078e28ff */
[----:B------:R-:W-:-:S03]  /*37b0*/  IMAD R6, R2, 0x2a, RZ ;  /* 0x0000002a02067824 */ /* 0x000fc600078e02ff */
[----:B------:R-:W-:Y:S01]  /*37c0*/  ISETP.GT.U32.AND P0, PT, R9, 0xff, PT ;  /* 0x000000ff0900780c */ /* 0x000fe20003f04070 */
[----:B------:R-:W-:-:S03]  /*37d0*/  IMAD R10, R3, 0x120, R6 ;  /* 0x00000120030a7824 */ /* 0x000fc600078e0206 */
[----:B------:R-:W-:Y:S01]  /*37e0*/  ISETP.GT.U32.OR P0, PT, R12, 0x7, P0 ;  /* 0x000000070c00780c */ /* 0x000fe20000704470 */
[----:B------:R-:W-:-:S05]  /*37f0*/  IMAD R9, R5, 0x6, R10 ;  /* 0x0000000605097824 */ /* 0x000fca00078e020a */
[----:B------:R-:W-:-:S07]  /*3800*/  LEA R7, R9, R4, 0x2 ;  /* 0x0000000409077211 */ /* 0x000fce00078e10ff */
[----:B------:R-:W-:Y:S05]  /*3810*/  @P0 BRA `(.L_x_61) ;  /* 0x0000000000c80947 */ /* 0x000fea0003800000 */
[----:B------:R-:W-:Y:S01]  /*3820*/  IMAD R10, R3, 0x60, R8 ;  /* 0x00000060030a7824 */ /* 0x000fe200078e0208 */
[----:B------:R-:W-:Y:S04]  /*3830*/  BSSY.RECONVERGENT B1, `(.L_x_62) ;  /* 0x0000021000017945 */ /* 0x000fe80003800200 */
[----:B------:R-:W-:-:S13]  /*3840*/  ISETP.GT.U32.AND P2, PT, R10, 0x2ff, PT ;  /* 0x000002ff0a00780c */ /* 0x000fda0003f44070 */
[----:B------:R-:W-:Y:S05]  /*3850*/  @P2 BRA `(.L_x_63) ;  /* 0x0000000000782947 */ /* 0x000fea0003800000 */
[C-C-:B------:R-:W-:Y:S01]  /*3860*/  IMAD R10, R5.reuse, 0x6, R6.reuse ;  /* 0x00000006050a7824 */ /* 0x140fe200078e0206 */
[----:B------:R-:W-:Y:S01]  /*3870*/  BSSY.RECONVERGENT B2, `(.L_x_64) ;  /* 0x0000012000027945 */ /* 0x000fe20003800200 */
[----:B------:R-:W-:-:S03]  /*3880*/  IMAD R11, R5, 0x6, R6 ;  /* 0x00000006050b7824 */ /* 0x000fc600078e0206 */
[----:B------:R-:W-:Y:S02]  /*3890*/  ISETP.GT.U32.AND P1, PT, R10, 0x11f, PT ;  /* 0x0000011f0a00780c */ /* 0x000fe40003f24070 */
[----:B------:R-:W-:Y:S02]  /*38a0*/  ISETP.GT.U32.AND P0, PT, R11, 0x11e, PT ;  /* 0x0000011e0b00780c */ /* 0x000fe40003f04070 */
[C---:B------:R-:W-:Y:S02]  /*38b0*/  ISETP.GT.U32.OR P1, PT, R5.reuse, 0x6, P1 ;  /* 0x000000060500780c */ /* 0x040fe40000f24470 */
[----:B------:R-:W-:Y:S02]  /*38c0*/  ISETP.GT.U32.OR P0, PT, R5, 0x6, P0 ;  /* 0x000000060500780c */ /* 0x000fe40000704470 */
[C---:B------:R-:W-:Y:S02]  /*38d0*/  ISETP.GT.U32.OR P1, PT, R9.reuse, 0x8ff, P1 ;  /* 0x000008ff0900780c */ /* 0x040fe40000f24470 */
[----:B------:R-:W-:-:S11]  /*38e0*/  ISETP.GT.U32.OR P0, PT, R9, 0x8fe, P0 ;  /* 0x000008fe0900780c */ /* 0x000fd60000704470 */
[----:B------:R-:W-:Y:S05]  /*38f0*/  @P1 BRA `(.L_x_65) ;  /* 0x0000000000241947 */ /* 0x000fea0003800000 */
[----:B------:R-:W0:Y:S02]  /*3900*/  S2R R13, SR_CTAID.Z ;  /* 0x00000000000d7919 */ /* 0x000e240000002700 */
[----:B0-----:R-:W-:-:S04]  /*3910*/  LEA R10, R13, R12, 0x3 ;  /* 0x0000000c0d0a7211 */ /* 0x001fc800078e18ff */
[----:B------:R-:W-:-:S13]  /*3920*/  ISETP.GT.U32.AND P1, PT, R10, 0x1f, PT ;  /* 0x0000001f0a00780c */ /* 0x000fda0003f24070 */
[----:B------:R-:W-:Y:S05]  /*3930*/  @P1 BRA `(.L_x_65) ;  /* 0x0000000000141947 */ /* 0x000fea0003800000 */
[----:B------:R-:W0:Y:S01]  /*3940*/  LDC.64 R10, c[0x0][0x388] ;  /* 0x0000e200ff0a7b82 */ /* 0x000e220000000a00 */
[----:B------:R-:W-:-:S04]  /*3950*/  IMAD R13, R13, 0x900, R9 ;  /* 0x000009000d0d7824 */ /* 0x000fc800078e0209 */
[----:B0-----:R-:W-:-:S06]  /*3960*/  IMAD.WIDE.U32 R10, R13, 0x4, R10 ;  /* 0x000000040d0a7825 */ /* 0x001fcc00078e000a */
[----:B------:R-:W2:Y:S04]  /*3970*/  LDG.E.CONSTANT R10, desc[UR6][R10.64] ;  /* 0x000000060a0a7981 */ /* 0x000ea8000c1e9900 */
[----:B--2---:R0:W-:Y:S02]  /*3980*/  STS [R7], R10 ;  /* 0x0000000a07007388 */ /* 0x0041e40000000800 */
.L_x_65:
[----:B------:R-:W-:Y:S05]  /*3990*/  BSYNC.RECONVERGENT B2 ;  /* 0x0000000000027941 */ /* 0x000fea0003800200 */
.L_x_64:
[----:B------:R-:W-:Y:S05]  /*39a0*/  @P0 BRA `(.L_x_63) ;  /* 0x0000000000240947 */ /* 0x000fea0003800000 */
[----:B------:R-:W0:Y:S02]  /*39b0*/  S2R R13, SR_CTAID.Z ;  /* 0x00000000000d7919 */ /* 0x000e240000002700 */
[----:B0-----:R-:W-:-:S05]  /*39c0*/  IMAD R10, R13, 0x8, R12 ;  /* 0x000000080d0a7824 */ /* 0x001fca00078e020c */
[----:B------:R-:W-:-:S13]  /*39d0*/  ISETP.GT.U32.AND P0, PT, R10, 0x1f, PT ;  /* 0x0000001f0a00780c */ /* 0x000fda0003f04070 */
[----:B------:R-:W-:Y:S05]  /*39e0*/  @P0 BRA `(.L_x_63) ;  /* 0x0000000000140947 */ /* 0x000fea0003800000 */
[----:B------:R-:W0:Y:S01]  /*39f0*/  LDC.64 R10, c[0x0][0x388] ;  /* 0x0000e200ff0a7b82 */ /* 0x000e220000000a00 */
[----:B------:R-:W-:-:S04]  /*3a00*/  IMAD R13, R13, 0x900, R9 ;  /* 0x000009000d0d7824 */ /* 0x000fc800078e0209 */
[----:B0-----:R-:W-:-:S06]  /*3a10*/  IMAD.WIDE.U32 R10, R13, 0x4, R10 ;  /* 0x000000040d0a7825 */ /* 0x001fcc00078e000a */
[----:B------:R-:W2:Y:S04]  /*3a20*/  LDG.E.CONSTANT R10, desc[UR6][R10.64+0x4] ;  /* 0x000004060a0a7981 */ /* 0x000ea8000c1e9900 */
[----:B--2---:R1:W-:Y:S02]  /*3a30*/  STS [R7+0x4], R10 ;  /* 0x0000040a07007388 */ /* 0x0043e40000000800 */
.L_x_63:
[----:B------:R-:W-:Y:S05]  /*3a40*/  BSYNC.RECONVERGENT B1 ;  /* 0x0000000000017941 */ /* 0x000fea0003800200 */
.L_x_62:
[----:B------:R-:W-:Y:S05]  /*3a50*/  @P2 BRA `(.L_x_61) ;  /* 0x0000000000382947 */ /* 0x000fea0003800000 */
[----:B01----:R-:W-:-:S05]  /*3a60*/  IMAD R10, R5, 0x6, R6 ;  /* 0x00000006050a7824 */ /* 0x003fca00078e0206 */
[----:B------:R-:W-:-:S04]  /*3a70*/  ISETP.GT.U32.AND P0, PT, R10, 0x11d, PT ;  /* 0x0000011d0a00780c */ /* 0x000fc80003f04070 */
[----:B------:R-:W-:-:S04]  /*3a80*/  ISETP.GT.U32.OR P0, PT, R5, 0x6, P0 ;  /* 0x000000060500780c */ /* 0x000fc80000704470 */
[----:B------:R-:W-:-:S13]  /*3a90*/  ISETP.GT.U32.OR P0, PT, R9, 0x8fd, P0 ;  /* 0x000008fd0900780c */ /* 0x000fda0000704470 */
        /* <DEDUP_REMOVED lines=9> */
[----:B--2---:R2:W-:Y:S02]  /*3b30*/  STS [R7+0x8], R10 ;  /* 0x0000080a07007388 */ /* 0x0045e40000000800 */
.L_x_61:
[----:B------:R-:W-:Y:S05]  /*3b40*/  BSYNC.RECONVERGENT B0 ;  /* 0x0000000000007941 */ /* 0x000fea0003800200 */
.L_x_60:
[----:B012---:R-:W-:Y:S01]  /*3b50*/  IADD3 R10, PT, PT, R8, 0x1, RZ ;  /* 0x00000001080a7810 */ /* 0x007fe20007ffe0ff */
[----:B------:R-:W-:Y:S03]  /*3b60*/  BSSY.RECONVERGENT B0, `(.L_x_66) ;  /* 0x000003c000007945 */ /* 0x000fe60003800200 */
[----:B------:R-:W-:-:S05]  /*3b70*/  LOP3.LUT R11, R10, 0xffff, RZ, 0xc0, !PT ;  /* 0x0000ffff0a0b7812 */ /* 0x000fca00078ec0ff */
[C---:B------:R-:W-:Y:S02]  /*3b80*/  IMAD R10, R11.reuse, 0x5556, RZ ;  /* 0x000055560b0a7824 */ /* 0x040fe400078e02ff */
[----:B------:R-:W-:-:S03]  /*3b90*/  IMAD R12, R11, 0x2aab, RZ ;  /* 0x00002aab0b0c7824 */ /* 0x000fc600078e02ff */
[----:B------:R-:W-:Y:S02]  /*3ba0*/  SHF.R.U32.HI R10, RZ, 0x10, R10 ;  /* 0x00000010ff0a7819 */ /* 0x000fe4000001160a */
[----:B------:R-:W-:Y:S02]  /*3bb0*/  LEA.HI R12, R12, R3, RZ, 0xc ;  /* 0x000000030c0c7211 */ /* 0x000fe400078f60ff */
[----:B------:R-:W-:-:S04]  /*3bc0*/  LEA R10, R3, R10, 0x5 ;  /* 0x0000000a030a7211 */ /* 0x000fc800078e28ff */
[----:B------:R-:W-:-:S04]  /*3bd0*/  ISETP.GT.U32.AND P0, PT, R10, 0xff, PT ;  /* 0x000000ff0a00780c */ /* 0x000fc80003f04070 */
[----:B------:R-:W-:-:S13]  /*3be0*/  ISETP.GT.U32.OR P0, PT, R12, 0x7, P0 ;  /* 0x000000070c00780c */ /* 0x000fda0000704470 */
        /* <DEDUP_REMOVED lines=24> */
.L_x_71:
[----:B------:R-:W-:Y:S05]  /*3d70*/  BSYNC.RECONVERGENT B2 ;  /* 0x0000000000027941 */ /* 0x000fea0003800200 */
.L_x_70:
        /* <DEDUP_REMOVED lines=10> */
.L_x_69:
[----:B------:R-:W-:Y:S05]  /*3e20*/  BSYNC.RECONVERGENT B1 ;  /* 0x0000000000017941 */ /* 0x000fea0003800200 */
.L_x_68:
[----:B------:R-:W-:Y:S05]  /*3e30*/  @P2 BRA `(.L_x_67) ;  /* 0x0000000000382947 */ /* 0x000fea0003800000 */
[----:B------:R-:W-:-:S05]  /*3e40*/  IMAD R6, R5, 0x6, R6 ;  /* 0x0000000605067824 */ /* 0x000fca00078e0206 */
[----:B------:R-:W-:-:S04]  /*3e50*/  ISETP.GT.U32.AND P0, PT, R6, 0x11a, PT ;  /* 0x0000011a0600780c */ /* 0x000fc80003f04070 */
[----:B------:R-:W-:-:S04]  /*3e60*/  ISETP.GT.U32.OR P0, PT, R5, 0x6, P0 ;  /* 0x000000060500780c */ /* 0x000fc80000704470 */
[----:B------:R-:W-:-:S13]  /*3e70*/  ISETP.GT.U32.OR P0, PT, R9, 0x8fa, P0 ;  /* 0x000008fa0900780c */ /* 0x000fda0000704470 */
[----:B------:R-:W-:Y:S05]  /*3e80*/  @P0 BRA `(.L_x_67) ;  /* 0x0000000000240947 */ /* 0x000fea0003800000 */
[----:B------:R-:W2:Y:S02]  /*3e90*/  S2R R6, SR_CTAID.Z ;  /* 0x0000000000067919 */ /* 0x000ea40000002700 */
[----:B--2---:R-:W-:-:S04]  /*3ea0*/  LEA R12, R6, R12, 0x3 ;  /* 0x0000000c060c7211 */ /* 0x004fc800078e18ff */
[----:B------:R-:W-:-:S13]  /*3eb0*/  ISETP.GT.U32.AND P0, PT, R12, 0x1f, PT ;  /* 0x0000001f0c00780c */ /* 0x000fda0003f04070 */
[----:B------:R-:W-:Y:S05]  /*3ec0*/  @P0 BRA `(.L_x_67) ;  /* 0x0000000000140947 */ /* 0x000fea0003800000 */
[----:B01----:R-:W0:Y:S01]  /*3ed0*/  LDC.64 R10, c[0x0][0x388] ;  /* 0x0000e200ff0a7b82 */ /* 0x003e220000000a00 */
[----:B------:R-:W-:-:S04]  /*3ee0*/  IMAD R9, R6, 0x900, R9 ;  /* 0x0000090006097824 */ /* 0x000fc800078e0209 */
[----:B0-----:R-:W-:-:S06]  /*3ef0*/  IMAD.WIDE.U32 R10, R9, 0x4, R10 ;  /* 0x00000004090a7825 */ /* 0x001fcc00078e000a */
[----:B------:R-:W2:Y:S04]  /*3f00*/  LDG.E.CONSTANT R10, desc[UR6][R10.64+0x14] ;  /* 0x000014060a0a7981 */ /* 0x000ea8000c1e9900 */
[----:B--2---:R2:W-:Y:S02]  /*3f10*/  STS [R7+0x14], R10 ;  /* 0x0000140a07007388 */ /* 0x0045e40000000800 */
.L_x_67:
[----:B------:R-:W-:Y:S05]  /*3f20*/  BSYNC.RECONVERGENT B0 ;  /* 0x0000000000007941 */ /* 0x000fea0003800200 */
.L_x_66:
[----:B------:R-:W-:Y:S01]  /*3f30*/  BAR.SYNC.DEFER_BLOCKING 0x0 ;  /* 0x0000000000007b1d */ /* 0x000fe20000010000 */
[----:B------:R-:W-:Y:S02]  /*3f40*/  IMAD R5, R2, 0x28, R5 ;  /* 0x0000002802057824 */ /* 0x000fe400078e0205 */
[----:B------:R-:W-:Y:S02]  /*3f50*/  HFMA2 R32, -RZ, RZ, 0, 0 ;  /* 0x00000000ff207431 */ /* 0x000fe400000001ff */
[----:B------:R-:W-:Y:S02]  /*3f60*/  IMAD R3, R3, 0x480, R4 ;  /* 0x0000048003037824 */ /* 0x000fe400078e0204 */
[----:B012---:R-:W-:Y:S01]  /*3f70*/  HFMA2 R7, -RZ, RZ, 0, 0 ;  /* 0x00000000ff077431 */ /* 0x007fe200000001ff */
[----:B------:R-:W-:Y:S01]  /*3f80*/  MOV R10, RZ ;  /* 0x000000ff000a7202 */ /* 0x000fe20000000f00 */
[----:B------:R-:W-:Y:S01]  /*3f90*/  IMAD.MOV.U32 R29, RZ, RZ, RZ ;  /* 0x000000ffff1d7224 */ /* 0x000fe200078e00ff */
[----:B------:R-:W-:Y:S01]  /*3fa0*/  LEA R26, R5, R26, 0x2 ;  /* 0x0000001a051a7211 */ /* 0x000fe200078e10ff */
[----:B------:R-:W-:Y:S01]  /*3fb0*/  UMOV UR4, 0x960 ;  /* 0x0000096000047882 */ /* 0x000fe20000000000 */
[----:B------:R-:W-:-:S07]  /*3fc0*/  IADD3 R27, PT, PT, R3, 0x48, RZ ;  /* 0x00000048031b7810 */ /* 0x000fce0007ffe0ff */
.L_x_72:
[----:B------:R-:W-:Y:S04]  /*3fd0*/  LDS R6, [R26+UR4+-0x960] ;  /* 0xfff6a0041a067984 */ /* 0x000fe80008000800 */
[----:B------:R-:W0:Y:S04]  /*3fe0*/  LDS.64 R22, [R27+-0x48] ;  /* 0xffffb8001b167984 */ /* 0x000e280000000a00 */
[----:B------:R-:W1:Y:S04]  /*3ff0*/  LDS R12, [R26+UR4+-0x95c] ;  /* 0xfff6a4041a0c7984 */ /* 0x000e680008000800 */
[----:B------:R-:W-:Y:S04]  /*4000*/  LDS R13, [R26+UR4+-0x958] ;  /* 0xfff6a8041a0d7984 */ /* 0x000fe80008000800 */
[----:B------:R-:W2:Y:S04]  /*4010*/  LDS.64 R4, [R27+-0x40] ;  /* 0xffffc0001b047984 */ /* 0x000ea80000000a00 */
[----:B------:R-:W-:Y:S04]  /*4020*/  LDS R16, [R26+UR4+-0x4b0] ;  /* 0xfffb50041a107984 */ /* 0x000fe80008000800 */
[----:B------:R-:W3:Y:S04]  /*4030*/  LDS.64 R2, [R27+-0x28] ;  /* 0xffffd8001b027984 */ /* 0x000ee80000000a00 */
[----:B------:R-:W-:Y:S04]  /*4040*/  LDS R17, [R26+UR4+-0x4ac] ;  /* 0xfffb54041a117984 */ /* 0x000fe80008000800 */
[----:B------:R-:W4:Y:S04]  /*4050*/  LDS.64 R24, [R27+-0x20] ;  /* 0xffffe0001b187984 */ /* 0x000f280000000a00 */
[----:B------:R-:W5:Y:S04]  /*4060*/  LDS R18, [R26+UR4+-0x4a8] ;  /* 0xfffb58041a127984 */ /* 0x000f680008000800 */
[----:B------:R-:W-:Y:S04]  /*4070*/  LDS R33, [R26+UR4] ;  /* 0x000000041a217984 */ /* 0x000fe80008000800 */
[----:B------:R-:W5:Y:S01]  /*4080*/  LDS.64 R20, [R27] ;  /* 0x000000001b147984 */ /* 0x000f620000000a00 */
[----:B0-----:R-:W-:-:S03]  /*4090*/  FFMA R7, R6, R22, R7 ;  /* 0x0000001606077223 */ /* 0x001fc60000000007 */
[----:B------:R-:W0:Y:S01]  /*40a0*/  LDS R28, [R26+UR4+0x4] ;  /* 0x000004041a1c7984 */ /* 0x000e220008000800 */
[----:B-1----:R-:W-:-:S03]  /*40b0*/  FFMA R12, R12, R23, R7 ;  /* 0x000000170c0c7223 */ /* 0x002fc60000000007 */
[----:B------:R-:W-:Y:S04]  /*40c0*/  LDS R37, [R26+UR4+0x8] ;  /* 0x000008041a257984 */ /* 0x000fe80008000800 */
[----:B------:R-:W1:Y:S01]  /*40d0*/  LDS.64 R8, [R27+0x8] ;  /* 0x000008001b087984 */ /* 0x000e620000000a00 */
[----:B--2---:R-:W-:-:S03]  /*40e0*/  FFMA R13, R13, R4, R12 ;  /* 0x000000040d0d7223 */ /* 0x004fc6000000000c */
[----:B------:R-:W-:Y:S04]  /*40f0*/  LDS R30, [R26+UR4+0x4b0] ;  /* 0x0004b0041a1e7984 */ /* 0x000fe80008000800 */
[----:B------:R-:W2:Y:S01]  /*4100*/  LDS.64 R14, [R27+0x20] ;  /* 0x000020001b0e7984 */ /* 0x000ea20000000a00 */
[----:B---3--:R-:W-:-:S03]  /*4110*/  FFMA R16, R16, R3, R13 ;  /* 0x0000000310107223 */ /* 0x008fc6000000000d */
[----:B------:R-:W-:Y:S04]  /*4120*/  LDS R11, [R26+UR4+0x4b4] ;  /* 0x0004b4041a0b7984 */ /* 0x000fe80008000800 */
[----:B------:R-:W3:Y:S01]  /*4130*/  LDS.64 R6, [R27+0x28] ;  /* 0x000028001b067984 */ /* 0x000ee20000000a00 */
[----:B----4-:R-:W-:-:S03]  /*4140*/  FFMA R17, R17, R24, R16 ;  /* 0x0000001811117223 */ /* 0x010fc60000000010 */
[----:B------:R-:W4:Y:S01]  /*4150*/  LDS R34, [R26+UR4+0x4b8] ;  /* 0x0004b8041a227984 */ /* 0x000f220008000800 */
[----:B-----5:R-:W-:-:S03]  /*4160*/  FFMA R12, R18, R25, R17 ;  /* 0x00000019120c7223 */ /* 0x020fc60000000011 */
[----:B------:R-:W5:Y:S04]  /*4170*/  LDS R42, [R26+UR4+-0x938] ;  /* 0xfff6c8041a2a7984 */ /* 0x000f680008000800 */
[----:B------:R-:W5:Y:S01]  /*4180*/  LDS R31, [R26+UR4+-0x934] ;  /* 0xfff6cc041a1f7984 */ /* 0x000f620008000800 */
[----:B------:R-:W-:-:S03]  /*4190*/  FFMA R33, R33, R20, R12 ;  /* 0x0000001421217223 */ /* 0x000fc6000000000c */
[----:B------:R-:W5:Y:S01]  /*41a0*/  LDS.64 R18, [R27+-0x38] ;  /* 0xffffc8001b127984 */ /* 0x000f620000000a00 */
[----:B0-----:R-:W-:-:S03]  /*41b0*/  FFMA R28, R28, R21, R33 ;  /* 0x000000151c1c7223 */ /* 0x001fc60000000021 */
[----:B------:R-:W0:Y:S04]  /*41c0*/  LDS R47, [R26+UR4+-0x930] ;  /* 0xfff6d0041a2f7984 */ /* 0x000e280008000800 */
[----:B------:R-:W0:Y:S01]  /*41d0*/  LDS R41, [R26+UR4+-0x910] ;  /* 0xfff6f0041a297984 */ /* 0x000e220008000800 */
[----:B-1----:R-:W-:-:S03]  /*41e0*/  FFMA R37, R37, R8, R28 ;  /* 0x0000000825257223 */ /* 0x002fc6000000001c */
[----:B------:R-:W1:Y:S01]  /*41f0*/  LDS R35, [R26+UR4+-0x8e8] ;  /* 0xfff718041a237984 */ /* 0x000e620008000800 */
[----:B--2---:R-:W-:-:S03]  /*4200*/  FFMA R30, R30, R15, R37 ;  /* 0x0000000f1e1e7223 */ /* 0x004fc60000000025 */
[----:B------:R-:W2:Y:S04]  /*4210*/  LDS R36, [R26+UR4+-0x90c] ;  /* 0xfff6f4041a247984 */ /* 0x000ea80008000800 */
[----:B------:R-:W2:Y:S01]  /*4220*/  LDS R40, [R26+UR4+-0x8e4] ;  /* 0xfff71c041a287984 */ /* 0x000ea20008000800 */
[----:B---3--:R-:W-:-:S03]  /*4230*/  FFMA R11, R11, R6, R30 ;  /* 0x000000060b0b7223 */ /* 0x008fc6000000001e */
[----:B------:R-:W3:Y:S01]  /*4240*/  LDS R37, [R26+UR4+-0x488] ;  /* 0xfffb78041a257984 */ /* 0x000ee20008000800 */
[----:B----4-:R-:W-:-:S03]  /*4250*/  FFMA R44, R34, R7, R11 ;  /* 0x00000007222c7223 */ /* 0x010fc6000000000b */
[----:B------:R-:W4:Y:S01]  /*4260*/  LDS.64 R16, [R27+-0x18] ;  /* 0xffffe8001b107984 */ /* 0x000f220000000a00 */
[----:B-----5:R-:W-:-:S03]  /*4270*/  FFMA R34, R42, R22, R29 ;  /* 0x000000162a227223 */ /* 0x020fc6000000001d */
[----:B------:R-:W5:Y:S01]  /*4280*/  LDS R39, [R26+UR4+-0x908] ;  /* 0xfff6f8041a277984 */ /* 0x000f620008000800 */
[----:B------:R-:W-:Y:S01]  /*4290*/  FFMA R11, R42, R5, R44 ;  /* 0x000000052a0b7223 */ /* 0x000fe2000000002c */
[C---:B------:R-:W-:Y:S02]  /*42a0*/  FFMA R34, R31.reuse, R23, R34 ;  /* 0x000000171f227223 */ /* 0x040fe40000000022 */
[----:B------:R-:W5:Y:S01]  /*42b0*/  LDS R33, [R26+UR4+-0x8e0] ;  /* 0xfff720041a217984 */ /* 0x000f620008000800 */
[----:B------:R-:W-:-:S03]  /*42c0*/  FFMA R42, R31, R18, R11 ;  /* 0x000000121f2a7223 */ /* 0x000fc6000000000b */
[----:B------:R-:W5:Y:S01]  /*42d0*/  LDS R38, [R26+UR4+-0x484] ;  /* 0xfffb7c041a267984 */ /* 0x000f620008000800 */
[----:B0-----:R-:W-:-:S03]  /*42e0*/  FFMA R46, R47, R4, R34 ;  /* 0x000000042f2e7223 */ /* 0x001fc60000000022 */
[----:B------:R-:W0:Y:S01]  /*42f0*/  LDS R45, [R26+UR4+-0x480] ;  /* 0xfffb80041a2d7984 */ /* 0x000e220008000800 */
[----:B------:R-:W-:Y:S01]  /*4300*/  FFMA R47, R47, R19, R42 ;  /* 0x000000132f2f7223 */ /* 0x000fe2000000002a */
[-C--:B------:R-:W-:Y:S02]  /*4310*/  FFMA R49, R41, R22.reuse, R10 ;  /* 0x0000001629317223 */ /* 0x080fe4000000000a */
[----:B------:R-:W0:Y:S01]  /*4320*/  LDS.64 R12, [R27+-0x10] ;  /* 0xfffff0001b0c7984 */ /* 0x000e220000000a00 */
[----:B-1----:R-:W-:-:S03]  /*4330*/  FFMA R51, R35, R22, R32 ;  /* 0x0000001623337223 */ /* 0x002fc60000000020 */
[----:B------:R-:W1:Y:S04]  /*4340*/  LDS R30, [R26+UR4+-0x460] ;  /* 0xfffba0041a1e7984 */ /* 0x000e680008000800 */
[----:B------:R-:W1:Y:S01]  /*4350*/  LDS R28, [R26+UR4+-0x438] ;  /* 0xfffbc8041a1c7984 */ /* 0x000e620008000800 */
[----:B--2---:R-:W-:-:S03]  /*4360*/  FFMA R22, R36, R23, R49 ;  /* 0x0000001724167223 */ /* 0x004fc60000000031 */
[----:B------:R-:W2:Y:S01]  /*4370*/  LDS R42, [R26+UR4+0x28] ;  /* 0x000028041a2a7984 */ /* 0x000ea20008000800 */
[----:B------:R-:W-:-:S03]  /*4380*/  FFMA R48, R40, R23, R51 ;  /* 0x0000001728307223 */ /* 0x000fc60000000033 */
[----:B------:R-:W2:Y:S01]  /*4390*/  LDS R31, [R26+UR4+-0x45c] ;  /* 0xfffba4041a1f7984 */ /* 0x000ea20008000800 */
[----:B---3--:R-:W-:-:S03]  /*43a0*/  FFMA R49, R37, R3, R46 ;  /* 0x0000000325317223 */ /* 0x008fc6000000002e */
[----:B------:R-:W3:Y:S01]  /*43b0*/  LDS R29, [R26+UR4+-0x434] ;  /* 0xfffbcc041a1d7984 */ /* 0x000ee20008000800 */
[----:B----4-:R-:W-:-:S03]  /*43c0*/  FFMA R46, R37, R16, R47 ;  /* 0x00000010252e7223 */ /* 0x010fc6000000002f */
[----:B------:R-:W4:Y:S01]  /*43d0*/  LDS R43, [R26+UR4+0x2c] ;  /* 0x00002c041a2b7984 */ /* 0x000f220008000800 */
[----:B-----5:R-:W-:-:S03]  /*43e0*/  FFMA R23, R39, R4, R22 ;  /* 0x0000000427177223 */ /* 0x020fc60000000016 */
[----:B------:R-:W5:Y:S01]  /*43f0*/  LDS.64 R10, [R27+0x10] ;  /* 0x000010001b0a7984 */ /* 0x000f620000000a00 */
[----:B------:R-:W-:-:S03]  /*4400*/  FFMA R37, R33, R4, R48 ;  /* 0x0000000421257223 */ /* 0x000fc60000000030 */
[----:B------:R-:W5:Y:S01]  /*4410*/  LDS R34, [R26+UR4+-0x458] ;  /* 0xfffba8041a227984 */ /* 0x000f620008000800 */
[C---:B------:R-:W-:Y:S01]  /*4420*/  FFMA R4, R38.reuse, R24, R49 ;  /* 0x0000001826047223 */ /* 0x040fe20000000031 */
[----:B------:R-:W-:Y:S02]  /*4430*/  FFMA R49, R38, R17, R46 ;  /* 0x0000001126317223 */ /* 0x000fe4000000002e */
[----:B------:R-:W5:Y:S01]  /*4440*/  LDS R32, [R26+UR4+-0x430] ;  /* 0xfffbd0041a207984 */ /* 0x000f620008000800 */
[----:B0-----:R-:W-:-:S03]  /*4450*/  FFMA R47, R45, R25, R4 ;  /* 0x000000192d2f7223 */ /* 0x001fc60000000004 */
[----:B------:R-:W0:Y:S01]  /*4460*/  LDS R44, [R26+UR4+0x30] ;  /* 0x000030041a2c7984 */ /* 0x000e220008000800 */
[----:B------:R-:W-:Y:S01]  /*4470*/  FFMA R45, R45, R12, R49 ;  /* 0x0000000c2d2d7223 */ /* 0x000fe20000000031 */
[-C--:B-1----:R-:W-:Y:S02]  /*4480*/  FFMA R50, R30, R3.reuse, R23 ;  /* 0x000000031e327223 */ /* 0x082fe40000000017 */
[----:B------:R-:W1:Y:S01]  /*4490*/  LDS R48, [R26+UR4+0x4d8] ;  /* 0x0004d8041a307984 */ /* 0x000e620008000800 */
[----:B------:R-:W-:-:S03]  /*44a0*/  FFMA R52, R28, R3, R37 ;  /* 0x000000031c347223 */ /* 0x000fc60000000025 */
[----:B------:R-:W1:Y:S01]  /*44b0*/  LDS.64 R22, [R27+0x30] ;  /* 0x000030001b167984 */ /* 0x000e620000000a00 */
[----:B--2---:R-:W-:-:S03]  /*44c0*/  FFMA R51, R42, R9, R45 ;  /* 0x000000092a337223 */ /* 0x004fc6000000002d */
[----:B------:R-:W2:Y:S01]  /*44d0*/  LDS R37, [R26+UR4+0x50] ;  /* 0x000050041a257984 */ /* 0x000ea20008000800 */
[----:B------:R-:W-:Y:S01]  /*44e0*/  FFMA R49, R42, R20, R47 ;  /* 0x000000142a317223 */ /* 0x000fe2000000002f */
[-C--:B------:R-:W-:Y:S02]  /*44f0*/  FFMA R45, R31, R24.reuse, R50 ;  /* 0x000000181f2d7223 */ /* 0x080fe40000000032 */
[----:B------:R-:W2:Y:S01]  /*4500*/  LDS R3, [R26+UR4+0x78] ;  /* 0x000078041a037984 */ /* 0x000ea20008000800 */
[----:B---3--:R-:W-:-:S03]  /*4510*/  FFMA R47, R29, R24, R52 ;  /* 0x000000181d2f7223 */ /* 0x008fc60000000034 */
[----:B------:R-:W3:Y:S01]  /*4520*/  LDS R46, [R26+UR4+0x4dc] ;  /* 0x0004dc041a2e7984 */ /* 0x000ee20008000800 */
[----:B----4-:R-:W-:-:S03]  /*4530*/  FFMA R49, R43, R21, R49 ;  /* 0x000000152b317223 */ /* 0x010fc60000000031 */
[----:B------:R-:W4:Y:S01]  /*4540*/  LDS R38, [R26+UR4+0x54] ;  /* 0x000054041a267984 */ /* 0x000f220008000800 */
[----:B-----5:R-:W-:-:S03]  /*4550*/  FFMA R24, R43, R10, R51 ;  /* 0x0000000a2b187223 */ /* 0x020fc60000000033 */
[----:B------:R-:W5:Y:S01]  /*4560*/  LDS R4, [R26+UR4+0x7c] ;  /* 0x00007c041a047984 */ /* 0x000f620008000800 */
[----:B------:R-:W-:-:S03]  /*4570*/  FFMA R42, R34, R25, R45 ;  /* 0x00000019222a7223 */ /* 0x000fc6000000002d */
[----:B------:R-:W-:Y:S01]  /*4580*/  LDS R43, [R26+UR4+0x80] ;  /* 0x000080041a2b7984 */ /* 0x000fe20008000800 */
[----:B------:R-:W-:-:S03]  /*4590*/  FFMA R50, R32, R25, R47 ;  /* 0x0000001920327223 */ /* 0x000fc6000000002f */
[----:B------:R-:W5:Y:S01]  /*45a0*/  LDS R45, [R26+UR4+0x58] ;  /* 0x000058041a2d7984 */ /* 0x000f620008000800 */
[----:B0-----:R-:W-:-:S03]  /*45b0*/  FFMA R51, R44, R11, R24 ;  /* 0x0000000b2c337223 */ /* 0x001fc60000000018 */
[----:B------:R-:W0:Y:S01]  /*45c0*/  LDS R47, [R26+UR4+0x4e0] ;  /* 0x0004e0041a2f7984 */ /* 0x000e220008000800 */
[----:B------:R-:W-:-:S03]  /*45d0*/  FFMA R49, R44, R8, R49 ;  /* 0x000000082c317223 */ /* 0x000fc60000000031 */
[----:B------:R-:W0:Y:S01]  /*45e0*/  LDS.64 R24, [R27+0x38] ;  /* 0x000038001b187984 */ /* 0x000e220000000a00 */
[C---:B-1----:R-:W-:Y:S01]  /*45f0*/  FFMA R49, R48.reuse, R15, R49 ;  /* 0x0000000f30317223 */ /* 0x042fe20000000031 */
[----:B------:R-:W-:Y:S01]  /*4600*/  FFMA R44, R48, R22, R51 ;  /* 0x00000016302c7223 */ /* 0x000fe20000000033 */
[-C--:B--2---:R-:W-:Y:S02]  /*4610*/  FFMA R51, R37, R20.reuse, R42 ;  /* 0x0000001425337223 */ /* 0x084fe4000000002a */
[----:B------:R-:W1:Y:S01]  /*4620*/  LDS R42, [R26+UR4+0x528] ;  /* 0x000528041a2a7984 */ /* 0x000e620008000800 */
[----:B------:R-:W-:Y:S01]  /*4630*/  FFMA R53, R3, R20, R50 ;  /* 0x0000001403357223 */ /* 0x000fe20000000032 */
[C---:B---3--:R-:W-:Y:S01]  /*4640*/  FFMA R48, R46.reuse, R6, R49 ;  /* 0x000000062e307223 */ /* 0x048fe20000000031 */
[----:B------:R-:W-:Y:S02]  /*4650*/  FFMA R49, R46, R23, R44 ;  /* 0x000000172e317223 */ /* 0x000fe4000000002c */
[----:B------:R-:W2:Y:S01]  /*4660*/  LDS R44, [R26+UR4+0x500] ;  /* 0x000500041a2c7984 */ /* 0x000ea20008000800 */
[-C--:B----4-:R-:W-:Y:S01]  /*4670*/  FFMA R46, R38, R21.reuse, R51 ;  /* 0x00000015262e7223 */ /* 0x090fe20000000033 */
[----:B-----5:R-:W-:-:S02]  /*4680*/  FFMA R50, R4, R21, R53 ;  /* 0x0000001504327223 */ /* 0x020fc40000000035 */
[----:B------:R-:W3:Y:S01]  /*4690*/  LDS.64 R20, [R27+-0x30] ;  /* 0xffffd0001b147984 */ /* 0x000ee20000000a00 */
[-C--:B------:R-:W-:Y:S01]  /*46a0*/  FFMA R53, R45, R8.reuse, R46 ;  /* 0x000000082d357223 */ /* 0x080fe2000000002e */
[----:B------:R-:W-:Y:S01]  /*46b0*/  FFMA R8, R43, R8, R50 ;  /* 0x000000082b087223 */ /* 0x000fe20000000032 */
[C---:B0-----:R-:W-:Y:S01]  /*46c0*/  FFMA R48, R47.reuse, R7, R48 ;  /* 0x000000072f307223 */ /* 0x041fe20000000030 */
[----:B------:R-:W-:-:S03]  /*46d0*/  FFMA R46, R47, R24, R49 ;  /* 0x000000182f2e7223 */ /* 0x000fc60000000031 */
[----:B------:R-:W-:Y:S01]  /*46e0*/  FFMA R51, R41, R5, R48 ;  /* 0x0000000529337223 */ /* 0x000fe20000000030 */
[----:B------:R-:W0:Y:S04]  /*46f0*/  LDS R49, [R26+UR4+0x504] ;  /* 0x000504041a317984 */ /* 0x000e280008000800 */
[----:B------:R-:W4:Y:S01]  /*4700*/  LDS R47, [R26+UR4+0x52c] ;  /* 0x00052c041a2f7984 */ /* 0x000f220008000800 */
[----:B-1----:R-:W-:-:S03]  /*4710*/  FFMA R8, R42, R15, R8 ;  /* 0x0000000f2a087223 */ /* 0x002fc60000000008 */
[----:B------:R-:W1:Y:S01]  /*4720*/  LDS R48, [R26+UR4+0x508] ;  /* 0x000508041a307984 */ /* 0x000e620008000800 */
[----:B--2---:R-:W-:Y:S01]  /*4730*/  FFMA R50, R44, R15, R53 ;  /* 0x0000000f2c327223 */ /* 0x004fe20000000035 */
[----:B---3--:R-:W-:Y:S02]  /*4740*/  FFMA R41, R41, R20, R46 ;  /* 0x0000001429297223 */ /* 0x008fe4000000002e */
[----:B------:R-:W2:Y:S01]  /*4750*/  LDS R46, [R26+UR4+0x530] ;  /* 0x000530041a2e7984 */ /* 0x000ea20008000800 */
[-C--:B0-----:R-:W-:Y:S01]  /*4760*/  FFMA R15, R49, R6.reuse, R50 ;  /* 0x00000006310f7223 */ /* 0x081fe20000000032 */
[----:B----4-:R-:W-:Y:S02]  /*4770*/  FFMA R53, R47, R6, R8 ;  /* 0x000000062f357223 */ /* 0x010fe40000000008 */
[----:B------:R-:W0:Y:S01]  /*4780*/  LDS R6, [R26+UR4+-0x8c0] ;  /* 0xfff740041a067984 */ /* 0x000e220008000800 */
[----:B-1----:R-:W-:-:S03]  /*4790*/  FFMA R50, R48, R7, R15 ;  /* 0x0000000730327223 */ /* 0x002fc6000000000f */
[----:B------:R-:W1:Y:S04]  /*47a0*/  LDS R8, [R26+UR4+-0x8bc] ;  /* 0xfff744041a087984 */ /* 0x000e680008000800 */
[----:B------:R-:W3:Y:S01]  /*47b0*/  LDS R15, [R26+UR4+-0x8b8] ;  /* 0xfff748041a0f7984 */ /* 0x000ee20008000800 */
[----:B--2---:R-:W-:Y:S01]  /*47c0*/  FFMA R53, R46, R7, R53 ;  /* 0x000000072e357223 */ /* 0x004fe20000000035 */
[----:B------:R-:W-:Y:S01]  /*47d0*/  FFMA R7, R35, R5, R50 ;  /* 0x0000000523077223 */ /* 0x000fe20000000032 */
[CC--:B------:R-:W-:Y:S01]  /*47e0*/  FFMA R50, R36.reuse, R18.reuse, R51 ;  /* 0x0000001224327223 */ /* 0x0c0fe20000000033 */
[----:B------:R-:W-:Y:S02]  /*47f0*/  FFMA R36, R36, R21, R41 ;  /* 0x0000001524247223 */ /* 0x000fe40000000029 */
[----:B------:R-:W-:Y:S01]  /*4800*/  FFMA R52, R40, R18, R7 ;  /* 0x0000001228347223 */ /* 0x000fe20000000007 */
[C---:B------:R-:W-:Y:S01]  /*4810*/  FFMA R7, R39.reuse, R19, R50 ;  /* 0x0000001327077223 */ /* 0x040fe20000000032 */
[----:B------:R-:W-:-:S02]  /*4820*/  FFMA R39, R39, R2, R36 ;  /* 0x0000000227277223 */ /* 0x000fc40000000024 */
[----:B------:R-:W-:Y:S01]  /*4830*/  FFMA R51, R33, R19, R52 ;  /* 0x0000001321337223 */ /* 0x000fe20000000034 */
[CC--:B------:R-:W-:Y:S01]  /*4840*/  FFMA R52, R30.reuse, R16.reuse, R7 ;  /* 0x000000101e347223 */ /* 0x0c0fe20000000007 */
[----:B------:R-:W-:Y:S02]  /*4850*/  FFMA R30, R30, R13, R39 ;  /* 0x0000000d1e1e7223 */ /* 0x000fe40000000027 */
[----:B------:R-:W-:-:S04]  /*4860*/  FFMA R51, R28, R16, R51 ;  /* 0x000000101c337223 */ /* 0x000fc80000000033 */
[----:B------:R-:W-:Y:S01]  /*4870*/  FFMA R51, R29, R17, R51 ;  /* 0x000000111d337223 */ /* 0x000fe20000000033 */
[----:B0-----:R-:W-:Y:S02]  /*4880*/  FFMA R53, R6, R5, R53 ;  /* 0x0000000506357223 */ /* 0x001fe40000000035 */
[----:B------:R-:W0:Y:S02]  /*4890*/  LDS R5, [R26+UR4+-0x410] ;  /* 0xfffbf0041a057984 */ /* 0x000e240008000800 */
[----:B-1----:R-:W-:-:S04]  /*48a0*/  FFMA R18, R8, R18, R53 ;  /* 0x0000001208127223 */ /* 0x002fc80000000035 */
[----:B---3--:R-:W-:Y:S01]  /*48b0*/  FFMA R50, R15, R19, R18 ;  /* 0x000000130f327223 */ /* 0x008fe20000000012 */
[----:B------:R-:W-:Y:S01]  /*48c0*/  FFMA R19, R31, R17, R52 ;  /* 0x000000111f137223 */ /* 0x000fe20000000034 */
[----:B------:R-:W1:Y:S01]  /*48d0*/  LDS R18, [R26+UR4+-0x40c] ;  /* 0xfffbf4041a127984 */ /* 0x000e620008000800 */
[----:B------:R-:W-:-:S04]  /*48e0*/  FFMA R52, R32, R12, R51 ;  /* 0x0000000c20347223 */ /* 0x000fc80000000033 */
[----:B------:R-:W-:-:S04]  /*48f0*/  FFMA R53, R3, R9, R52 ;  /* 0x0000000903357223 */ /* 0x000fc80000000034 */
[----:B------:R-:W-:Y:S01]  /*4900*/  FFMA R53, R4, R10, R53 ;  /* 0x0000000a04357223 */ /* 0x000fe20000000035 */
[----:B0-----:R-:W-:Y:S01]  /*4910*/  FFMA R7, R5, R16, R50 ;  /* 0x0000001005077223 */ /* 0x001fe20000000032 */
[----:B------:R-:W-:Y:S01]  /*4920*/  FFMA R50, R34, R12, R19 ;  /* 0x0000000c22327223 */ /* 0x000fe20000000013 */
[----:B------:R-:W0:Y:S03]  /*4930*/  LDS R16, [R26+UR4+-0x408] ;  /* 0xfffbf8041a107984 */ /* 0x000e260008000800 */
[----:B------:R-:W-:Y:S01]  /*4940*/  FFMA R51, R37, R9, R50 ;  /* 0x0000000925337223 */ /* 0x000fe20000000032 */
[----:B------:R-:W-:Y:S01]  /*4950*/  LDS R19, [R26+UR4+0xa8] ;  /* 0x0000a8041a137984 */ /* 0x000fe20008000800 */
[----:B-1----:R-:W-:Y:S02]  /*4960*/  FFMA R7, R18, R17, R7 ;  /* 0x0000001112077223 */ /* 0x002fe40000000007 */
[----:B------:R-:W-:Y:S01]  /*4970*/  FFMA R52, R38, R10, R51 ;  /* 0x0000000a26347223 */ /* 0x000fe20000000033 */
[----:B------:R-:W1:Y:S04]  /*4980*/  LDS R17, [R26+UR4+0xa0] ;  /* 0x0000a0041a117984 */ /* 0x000e680008000800 */
[----:B------:R-:W-:Y:S04]  /*4990*/  LDS R50, [R26+UR4+0x550] ;  /* 0x000550041a327984 */ /* 0x000fe80008000800 */
[----:B------:R-:W-:Y:S01]  /*49a0*/  LDS R51, [R26+UR4+0x554] ;  /* 0x000554041a337984 */ /* 0x000fe20008000800 */
[----:B0-----:R-:W-:-:S03]  /*49b0*/  FFMA R7, R16, R12, R7 ;  /* 0x0000000c10077223 */ /* 0x001fc60000000007 */
[----:B------:R-:W0:Y:S01]  /*49c0*/  LDS R12, [R26+UR4+0xa4] ;  /* 0x0000a4041a0c7984 */ /* 0x000e220008000800 */
[----:B-1----:R-:W-:Y:S01]  /*49d0*/  FFMA R7, R17, R9, R7 ;  /* 0x0000000911077223 */ /* 0x002fe20000000007 */
[----:B------:R-:W-:-:S03]  /*49e0*/  FFMA R9, R45, R11, R52 ;  /* 0x0000000b2d097223 */ /* 0x000fc60000000034 */
[----:B0-----:R-:W-:Y:S01]  /*49f0*/  FFMA R10, R12, R10, R7 ;  /* 0x0000000a0c0a7223 */ /* 0x001fe20000000007 */
[----:B------:R-:W-:-:S03]  /*4a00*/  FFMA R7, R43, R11, R53 ;  /* 0x0000000b2b077223 */ /* 0x000fc60000000035 */
[----:B------:R-:W-:Y:S01]  /*4a10*/  FFMA R11, R19, R11, R10 ;  /* 0x0000000b130b7223 */ /* 0x000fe2000000000a */
[-C--:B------:R-:W-:Y:S01]  /*4a20*/  FFMA R10, R44, R22.reuse, R9 ;  /* 0x000000162c0a7223 */ /* 0x080fe20000000009 */
[-C--:B------:R-:W-:Y:S02]  /*4a30*/  FFMA R52, R42, R22.reuse, R7 ;  /* 0x000000162a347223 */ /* 0x080fe40000000007 */
[----:B------:R-:W-:Y:S01]  /*4a40*/  FFMA R11, R50, R22, R11 ;  /* 0x00000016320b7223 */ /* 0x000fe2000000000b */
[----:B------:R-:W-:Y:S01]  /*4a50*/  LDS R7, [R26+UR4+-0x898] ;  /* 0xfff768041a077984 */ /* 0x000fe20008000800 */
[----:B------:R-:W-:-:S03]  /*4a60*/  FFMA R9, R49, R23, R10 ;  /* 0x0000001731097223 */ /* 0x000fc6000000000a */
[----:B------:R-:W0:Y:S01]  /*4a70*/  LDS R22, [R26+UR4+0x558] ;  /* 0x000558041a167984 */ /* 0x000e220008000800 */
[----:B------:R-:W-:Y:S01]  /*4a80*/  FFMA R10, R48, R24, R9 ;  /* 0x00000018300a7223 */ /* 0x000fe20000000009 */
[-C--:B------:R-:W-:Y:S01]  /*4a90*/  FFMA R9, R47, R23.reuse, R52 ;  /* 0x000000172f097223 */ /* 0x080fe20000000034 */
[----:B------:R-:W-:Y:S02]  /*4aa0*/  FFMA R23, R51, R23, R11 ;  /* 0x0000001733177223 */ /* 0x000fe4000000000b */
[----:B------:R-:W-:Y:S01]  /*4ab0*/  FFMA R35, R35, R20, R10 ;  /* 0x0000001423237223 */ /* 0x000fe2000000000a */
[----:B------:R-:W-:Y:S01]  /*4ac0*/  LDS R11, [R26+UR4+-0x890] ;  /* 0xfff770041a0b7984 */ /* 0x000fe20008000800 */
[----:B------:R-:W-:Y:S02]  /*4ad0*/  FFMA R9, R46, R24, R9 ;  /* 0x000000182e097223 */ /* 0x000fe40000000009 */
[----:B------:R-:W-:Y:S01]  /*4ae0*/  FFMA R40, R40, R21, R35 ;  /* 0x0000001528287223 */ /* 0x000fe20000000023 */
[----:B------:R-:W1:Y:S01]  /*4af0*/  LDS R10, [R26+UR4+-0x894] ;  /* 0xfff76c041a0a7984 */ /* 0x000e620008000800 */
[----:B------:R-:W-:-:S02]  /*4b00*/  FFMA R9, R6, R20, R9 ;  /* 0x0000001406097223 */ /* 0x000fc40000000009 */
[-C--:B------:R-:W-:Y:S02]  /*4b10*/  FFMA R33, R33, R2.reuse, R40 ;  /* 0x0000000221217223 */ /* 0x080fe40000000028 */
[----:B------:R-:W-:Y:S01]  /*4b20*/  FFMA R36, R8, R21, R9 ;  /* 0x0000001508247223 */ /* 0x000fe20000000009 */
[----:B------:R-:W-:Y:S01]  /*4b30*/  LDS R40, [R26+UR4+0x578] ;  /* 0x000578041a287984 */ /* 0x000fe20008000800 */
[-C--:B------:R-:W-:Y:S02]  /*4b40*/  FFMA R52, R28, R13.reuse, R33 ;  /* 0x0000000d1c347223 */ /* 0x080fe40000000021 */
[----:B------:R-:W-:Y:S01]  /*4b50*/  FFMA R36, R15, R2, R36 ;  /* 0x000000020f247223 */ /* 0x000fe20000000024 */
[----:B------:R-:W-:Y:S03]  /*4b60*/  LDS.64 R8, [R27+0x18] ;  /* 0x000018001b087984 */ /* 0x000fe60000000a00 */
[----:B------:R-:W-:Y:S01]  /*4b70*/  FFMA R5, R5, R13, R36 ;  /* 0x0000000d05057223 */ /* 0x000fe20000000024 */
[----:B------:R-:W-:Y:S04]  /*4b80*/  LDS R15, [R26+UR4+0xc8] ;  /* 0x0000c8041a0f7984 */ /* 0x000fe80008000800 */
[----:B------:R-:W-:Y:S04]  /*4b90*/  LDS R33, [R26+UR4+0x57c] ;  /* 0x00057c041a217984 */ /* 0x000fe80008000800 */
[----:B------:R-:W-:Y:S01]  /*4ba0*/  LDS R28, [R26+UR4+0x580] ;  /* 0x000580041a1c7984 */ /* 0x000fe20008000800 */
[----:B0-----:R-:W-:-:S03]  /*4bb0*/  FFMA R24, R22, R24, R23 ;  /* 0x0000001816187223 */ /* 0x001fc60000000017 */
[----:B------:R-:W-:Y:S01]  /*4bc0*/  LDS R23, [R26+UR4+-0x3e4] ;  /* 0xfffc1c041a177984 */ /* 0x000fe20008000800 */
[----:B------:R-:W-:-:S03]  /*4bd0*/  FFMA R35, R7, R20, R24 ;  /* 0x0000001407237223 */ /* 0x000fc60000000018 */
[----:B------:R-:W0:Y:S04]  /*4be0*/  LDS R20, [R26+UR4+-0x3e8] ;  /* 0xfffc18041a147984 */ /* 0x000e280008000800 */
[----:B------:R-:W2:Y:S01]  /*4bf0*/  LDS.64 R6, [R27+-0x8] ;  /* 0xfffff8001b067984 */ /* 0x000ea20000000a00 */
[----:B-1----:R-:W-:-:S03]  /*4c00*/  FFMA R10, R10, R21, R35 ;  /* 0x000000150a0a7223 */ /* 0x002fc60000000023 */
[----:B------:R-:W1:Y:S01]  /*4c10*/  LDS R24, [R26+UR4+-0x3e0] ;  /* 0xfffc20041a187984 */ /* 0x000e620008000800 */
[----:B------:R-:W-:-:S03]  /*4c20*/  FFMA R21, R11, R2, R10 ;  /* 0x000000020b157223 */ /* 0x000fc6000000000a */
[----:B------:R-:W3:Y:S04]  /*4c30*/  LDS R2, [R26+UR4+0xcc] ;  /* 0x0000cc041a027984 */ /* 0x000ee80008000800 */
[----:B------:R-:W4:Y:S01]  /*4c40*/  LDS R35, [R26+UR4+0xd0] ;  /* 0x0000d0041a237984 */ /* 0x000f220008000800 */
[----:B------:R-:W-:-:S03]  /*4c50*/  UIADD3 UR4, UPT, UPT, UR4, 0x12c0, URZ ;  /* 0x000012c004047890 */ /* 0x000fc6000fffe0ff */
[----:B------:R5:W4:Y:S01]  /*4c60*/  LDS.64 R10, [R27+0x40] ;  /* 0x000040001b0a7984 */ /* 0x000b220000000a00 */
[----:B------:R-:W-:Y:S01]  /*4c70*/  UISETP.NE.AND UP0, UPT, UR4, 0x9f60, UPT ;  /* 0x00009f600400788c */ /* 0x000fe2000bf05270 */
[----:B-----5:R-:W-:Y:S01]  /*4c80*/  IADD3 R27, PT, PT, R27, 0x90, RZ ;  /* 0x000000901b1b7810 */ /* 0x020fe20007ffe0ff */
[----:B0-----:R-:W-:Y:S01]  /*4c90*/  FFMA R20, R20, R13, R21 ;  /* 0x0000000d14147223 */ /* 0x001fe20000000015 */
[-C--:B--2---:R-:W-:Y:S01]  /*4ca0*/  FFMA R31, R31, R6.reuse, R30 ;  /* 0x000000061f1f7223 */ /* 0x084fe2000000001e */
[-C--:B------:R-:W-:Y:S01]  /*4cb0*/  FFMA R29, R29, R6.reuse, R52 ;  /* 0x000000061d1d7223 */ /* 0x080fe20000000034 */
[-C--:B------:R-:W-:Y:S01]  /*4cc0*/  FFMA R5, R18, R6.reuse, R5 ;  /* 0x0000000612057223 */ /* 0x080fe20000000005 */
[----:B------:R-:W-:Y:S01]  /*4cd0*/  FFMA R23, R23, R6, R20 ;  /* 0x0000000617177223 */ /* 0x000fe20000000014 */
[-C--:B------:R-:W-:Y:S01]  /*4ce0*/  FFMA R34, R34, R7.reuse, R31 ;  /* 0x0000000722227223 */ /* 0x080fe2000000001f */
[-C--:B------:R-:W-:Y:S01]  /*4cf0*/  FFMA R32, R32, R7.reuse, R29 ;  /* 0x0000000720207223 */ /* 0x080fe2000000001d */
[-C--:B------:R-:W-:Y:S01]  /*4d00*/  FFMA R16, R16, R7.reuse, R5 ;  /* 0x0000000710107223 */ /* 0x080fe20000000005 */
[----:B-1----:R-:W-:Y:S01]  /*4d10*/  FFMA R24, R24, R7, R23 ;  /* 0x0000000718187223 */ /* 0x002fe20000000017 */
[-C--:B------:R-:W-:Y:S01]  /*4d20*/  FFMA R37, R37, R8.reuse, R34 ;  /* 0x0000000825257223 */ /* 0x080fe20000000022 */
[-C--:B------:R-:W-:Y:S01]  /*4d30*/  FFMA R3, R3, R8.reuse, R32 ;  /* 0x0000000803037223 */ /* 0x080fe20000000020 */
[-C--:B------:R-:W-:Y:S01]  /*4d40*/  FFMA R17, R17, R8.reuse, R16 ;  /* 0x0000000811117223 */ /* 0x080fe20000000010 */
[----:B------:R-:W-:Y:S01]  /*4d50*/  FFMA R15, R15, R8, R24 ;  /* 0x000000080f0f7223 */ /* 0x000fe20000000018 */
[-C--:B------:R-:W-:Y:S01]  /*4d60*/  FFMA R38, R38, R9.reuse, R37 ;  /* 0x0000000926267223 */ /* 0x080fe20000000025 */
[-C--:B------:R-:W-:Y:S01]  /*4d70*/  FFMA R4, R4, R9.reuse, R3 ;  /* 0x0000000904047223 */ /* 0x080fe20000000003 */
[-C--:B------:R-:W-:Y:S01]  /*4d80*/  FFMA R12, R12, R9.reuse, R17 ;  /* 0x000000090c0c7223 */ /* 0x080fe20000000011 */
[----:B---3--:R-:W-:Y:S01]  /*4d90*/  FFMA R2, R2, R9, R15 ;  /* 0x0000000902027223 */ /* 0x008fe2000000000f */
[-C--:B------:R-:W-:Y:S01]  /*4da0*/  FFMA R45, R45, R14.reuse, R38 ;  /* 0x0000000e2d2d7223 */ /* 0x080fe20000000026 */
[-C--:B------:R-:W-:Y:S01]  /*4db0*/  FFMA R43, R43, R14.reuse, R4 ;  /* 0x0000000e2b2b7223 */ /* 0x080fe20000000004 */
[-C--:B------:R-:W-:Y:S01]  /*4dc0*/  FFMA R19, R19, R14.reuse, R12 ;  /* 0x0000000e13137223 */ /* 0x080fe2000000000c */
[----:B----4-:R-:W-:Y:S01]  /*4dd0*/  FFMA R35, R35, R14, R2 ;  /* 0x0000000e23237223 */ /* 0x010fe20000000002 */
[-C--:B------:R-:W-:Y:S01]  /*4de0*/  FFMA R44, R44, R25.reuse, R45 ;  /* 0x000000192c2c7223 */ /* 0x080fe2000000002d */
[-C--:B------:R-:W-:Y:S01]  /*4df0*/  FFMA R42, R42, R25.reuse, R43 ;  /* 0x000000192a2a7223 */ /* 0x080fe2000000002b */
[-C--:B------:R-:W-:Y:S01]  /*4e00*/  FFMA R50, R50, R25.reuse, R19 ;  /* 0x0000001932327223 */ /* 0x080fe20000000013 */
[----:B------:R-:W-:Y:S01]  /*4e10*/  FFMA R40, R40, R25, R35 ;  /* 0x0000001928287223 */ /* 0x000fe20000000023 */
        /* <DEDUP_REMOVED lines=8> */
[----:B------:R-:W-:Y:S06]  /*4ea0*/  BRA.U UP0, `(.L_x_72) ;  /* 0xfffffff100487547 */ /* 0x000fec000b83ffff */
[----:B------:R-:W0:Y:S01]  /*4eb0*/  S2R R4, SR_TID.X ;  /* 0x0000000000047919 */ /* 0x000e220000002100 */
[----:B------:R-:W1:Y:S01]  /*4ec0*/  LDC.64 R2, c[0x0][0x390] ;  /* 0x0000e400ff027b82 */ /* 0x000e620000000a00 */
[----:B------:R-:W0:Y:S01]  /*4ed0*/  S2R R9, SR_TID.Z ;  /* 0x0000000000097919 */ /* 0x000e220000002300 */
[----:B------:R-:W2:Y:S01]  /*4ee0*/  S2R R5, SR_CTAID.Z ;  /* 0x0000000000057919 */ /* 0x000ea20000002700 */
[----:B------:R-:W3:Y:S01]  /*4ef0*/  S2R R8, SR_TID.Y ;  /* 0x0000000000087919 */ /* 0x000ee20000002200 */
[----:B------:R-:W4:Y:S01]  /*4f00*/  S2R R6, SR_CTAID.X ;  /* 0x0000000000067919 */ /* 0x000f220000002500 */
[----:B0-----:R-:W-:-:S04]  /*4f10*/  IMAD R4, R9, 0xc40, R4 ;  /* 0x00000c4009047824 */ /* 0x001fc800078e0204 */
[----:B--2---:R-:W-:-:S04]  /*4f20*/  IMAD R5, R5, 0x6200, R4 ;  /* 0x0000620005057824 */ /* 0x004fc800078e0204 */
[----:B------:R-:W-:-:S04]  /*4f30*/  IMAD R5, R0, 0x620, R5 ;  /* 0x0000062000057824 */ /* 0x000fc800078e0205 */
[----:B---3--:R-:W-:-:S05]  /*4f40*/  IMAD R5, R8, 0xe0, R5 ;  /* 0x000000e008057824 */ /* 0x008fca00078e0205 */
[----:B----4-:R-:W-:-:S05]  /*4f50*/  LEA R5, R6, R5, 0x3 ;  /* 0x0000000506057211 */ /* 0x010fca00078e18ff */
[----:B-1----:R-:W-:-:S05]  /*4f60*/  IMAD.WIDE.U32 R2, R5, 0x4, R2 ;  /* 0x0000000405027825 */ /* 0x002fca00078e0002 */
[----:B------:R-:W-:Y:S04]  /*4f70*/  STG.E desc[UR6][R2.64], R7 ;  /* 0x0000000702007986 */ /* 0x000fe8000c101906 */
[----:B------:R-:W-:Y:S04]  /*4f80*/  STG.E desc[UR6][R2.64+0xe0], R29 ;  /* 0x0000e01d02007986 */ /* 0x000fe8000c101906 */
[----:B------:R-:W-:Y:S04]  /*4f90*/  STG.E desc[UR6][R2.64+0x1c0], R10 ;  /* 0x0001c00a02007986 */ /* 0x000fe8000c101906 */
[----:B------:R-:W-:Y:S01]  /*4fa0*/  STG.E desc[UR6][R2.64+0x2a0], R32 ;  /* 0x0002a02002007986 */ /* 0x000fe2000c101906 */
[----:B------:R-:W-:Y:S05]  /*4fb0*/  EXIT ;  /* 0x000000000000794d */ /* 0x000fea0003800000 */
.L_x_73:
[----:B------:R-:W-:-:S00]  /*4fc0*/  BRA `(.L_x_73) ;  /* 0xfffffffc00fc7947 */ /* 0x000fc0000383ffff */
[----:B------:R-:W-:-:S00]  /*4fd0*/  NOP ;  /* 0x0000000000007918 */ /* 0x000fc00000000000 */
        /* <DEDUP_REMOVED lines=10> */
.L_x_74:


//--------------------- .nv.shared.default_function_kernel0 --------------------------
	.section	.nv.shared.default_function_kernel0,"aw",@nobits
	.sectionflags	@""
	.align	4
.nv.shared.default_function_kernel0:
	.zero		48640


//--------------------- .nv.shared.reserved.0     --------------------------
	.section	.nv.shared.reserved.0,"aw",@nobits
	.weak		__nv_reservedSMEM_offset_0_alias
	.size		__nv_reservedSMEM_offset_0_alias, 0, 64
	.other		__nv_reservedSMEM_offset_0_alias,@"STO_CUDA_RESERVED_SHARED STV_DEFAULT"
__nv_reservedSMEM_offset_0_alias:
	.zero		0
	.zero		64


//--------------------- .nv.constant0.default_function_kernel0 --------------------------
	.section	.nv.constant0.default_function_kernel0,"a",@progbits
	.sectionflags	@""
	.align	4
.nv.constant0.default_function_kernel0:
	.zero		920


//--------------------- SYMBOLS --------------------------

	.type		.nv.reservedSmem.offset0,@object
	.size		.nv.reservedSmem.offset0,0x4
	.type		.nv.reservedSmem.cap,@object
	.size		.nv.reservedSmem.cap,0x4
